// auto-generated by cutlass_sweep.gemm — config: {"arch": "sm_90", "cluster_m": 2, "cluster_n": 1, "dtype": "bf16", "dtype_b": "bf16", "layout": "nt", "stages": 0, "tile_k": 128, "tile_m": 192, "tile_n": 96}
#include "cutlass/cutlass.h"
#include "cutlass/gemm/collective/collective_builder.hpp"
#include "cutlass/gemm/device/gemm_universal_adapter.h"
#include "cutlass/gemm/kernel/gemm_universal.hpp"
#include "cutlass/epilogue/collective/collective_builder.hpp"

using ElemA = cutlass::bfloat16_t;
using ElemB = cutlass::bfloat16_t;
using ElemCD = cutlass::bfloat16_t;
using Acc  = float;
using TileShape    = cute::Shape<cute::_192, cute::_96, cute::_128>;
using ClusterShape = cute::Shape<cute::_2, cute::_1, cute::_1>;

using CollectiveEpilogue = typename cutlass::epilogue::collective::CollectiveBuilder<
    cutlass::arch::Sm90, cutlass::arch::OpClassTensorOp,
    TileShape, ClusterShape,
    cutlass::epilogue::collective::EpilogueTileAuto,
    Acc, Acc,
    ElemCD, cutlass::layout::RowMajor, 128 / cutlass::sizeof_bits<ElemCD>::value,
    ElemCD, cutlass::layout::RowMajor, 128 / cutlass::sizeof_bits<ElemCD>::value,
    cutlass::epilogue::collective::EpilogueScheduleAuto
  >::CollectiveOp;

using CollectiveMainloop = typename cutlass::gemm::collective::CollectiveBuilder<
    cutlass::arch::Sm90, cutlass::arch::OpClassTensorOp,
    ElemA, cutlass::layout::RowMajor, 128 / cutlass::sizeof_bits<ElemA>::value,
    ElemB, cutlass::layout::ColumnMajor, 128 / cutlass::sizeof_bits<ElemB>::value,
    Acc,
    TileShape, ClusterShape,
    cutlass::gemm::collective::StageCountAutoCarveout<static_cast<int>(sizeof(typename CollectiveEpilogue::SharedStorage))>,
    cutlass::gemm::collective::KernelScheduleAuto
  >::CollectiveOp;

using GemmKernel = cutlass::gemm::kernel::GemmUniversal<
    cute::Shape<int,int,int,int>,
    CollectiveMainloop,
    CollectiveEpilogue
>;
using Gemm = cutlass::gemm::device::GemmUniversalAdapter<GemmKernel>;

// Force the device kernel symbol into the cubin without needing a host main.
auto* _anchor = &cutlass::device_kernel<GemmKernel>;


// ===== COMPILED SASS (sm_90a) =====

	.target	sm_90a

	.elftype	@"ET_EXEC"


//--------------------- .note.nv.tkinfo           --------------------------
	.section	.note.nv.tkinfo,"",@"SHT_NOTE"
	.sectionflags	@"SHF_NOTE_NV_TKINFO"
	.tkinfo
        /*0018*/ 	.word	0x00000002
        /*0030*/ 	.string	""
        /*0030*/ 	.string	"ptxas"
        /*0030*/ 	.string	"Cuda compilation tools, release 13.0, V13.0.88"
        /*0030*/ 	.string	"Build cuda_13.0.r13.0/compiler.36424714_0"
        /*0030*/ 	.string	"-arch sm_90a -m 64 "



//--------------------- .note.nv.cuinfo           --------------------------
	.section	.note.nv.cuinfo,"",@"SHT_NOTE"
	.sectionflags	@"SHF_NOTE_NV_CUINFO"
        /*0018*/ 	.short	0x0002
        /*001a*/ 	.short	0x005a
        /*001c*/ 	.short	0x0082
	.zero		2


//--------------------- .nv.info                  --------------------------
	.section	.nv.info,"",@"SHT_CUDA_INFO"
	.align	4


	//----- nvinfo : EIATTR_REGCOUNT
	.align		4
        /*0000*/ 	.byte	0x04, 0x2f
        /*0002*/ 	.short	(.L_15 - .L_14)
	.align		4
.L_14:
        /*0004*/ 	.word	index@(_ZN7cutlass13device_kernelINS_4gemm6kernel13GemmUniversalIN4cute5tupleIJiiiiEEENS1_10collective13CollectiveMmaINS1_34MainloopSm90TmaGmmaWarpSpecializedILi3ENS5_IJNS4_1CILi2EEENSA_ILi1EEESC_EEENS1_35KernelTmaWarpSpecializedCooperativeEEENS5_IJNSA_ILi192EEENSA_ILi96EEENSA_ILi128EEEEEENS_10bfloat16_tENS5_IJlSC_lEEESK_SL_NS4_8TiledMMAINS4_8MMA_AtomIJNS4_4SM904GMMA27MMA_64x96x16_F32BF16BF16_SSILNSP_5MajorE0ELSR_0ELNSP_7ScaleInE1ELSS_1EEEEEENS4_6LayoutISD_NS5_IJSC_NSA_ILi0EEESW_EEEEENS5_IJNS4_10UnderscoreESZ_SZ_EEEEENS4_13SM90_TMA_LOADENS4_14ComposedLayoutINS4_7SwizzleILi3ELi4ELi3EEENS4_18smem_ptr_flag_bitsILi16EEENSV_INS5_IJNSA_ILi8EEENSA_ILi64EEEEEENS5_IJS19_SC_EEEEEEEvNS4_8identityENS4_23SM90_TMA_LOAD_MULTICASTES1D_vS1E_EENS_8epilogue10collective6detail29Sm90TmaWarpSpecializedAdapterINS1I_15DefaultEpilogueISK_SL_SL_NS1H_6thread17LinearCombinationISK_Li1EffLNS1M_9ScaleType4KindE0ELNS_15FloatRoundStyleE2ESK_EENS1_15EpilogueDefaultEEEEEvvEEEEvNT_6ParamsE)
        /*0008*/ 	.word	0x000000a8


	//----- nvinfo : EIATTR_FRAME_SIZE
	.align		4
.L_15:
        /*000c*/ 	.byte	0x04, 0x11
        /*000e*/ 	.short	(.L_17 - .L_16)
	.align		4
.L_16:
        /*0010*/ 	.word	index@(_ZN7cutlass13device_kernelINS_4gemm6kernel13GemmUniversalIN4cute5tupleIJiiiiEEENS1_10collective13CollectiveMmaINS1_34MainloopSm90TmaGmmaWarpSpecializedILi3ENS5_IJNS4_1CILi2EEENSA_ILi1EEESC_EEENS1_35KernelTmaWarpSpecializedCooperativeEEENS5_IJNSA_ILi192EEENSA_ILi96EEENSA_ILi128EEEEEENS_10bfloat16_tENS5_IJlSC_lEEESK_SL_NS4_8TiledMMAINS4_8MMA_AtomIJNS4_4SM904GMMA27MMA_64x96x16_F32BF16BF16_SSILNSP_5MajorE0ELSR_0ELNSP_7ScaleInE1ELSS_1EEEEEENS4_6LayoutISD_NS5_IJSC_NSA_ILi0EEESW_EEEEENS5_IJNS4_10UnderscoreESZ_SZ_EEEEENS4_13SM90_TMA_LOADENS4_14ComposedLayoutINS4_7SwizzleILi3ELi4ELi3EEENS4_18smem_ptr_flag_bitsILi16EEENSV_INS5_IJNSA_ILi8EEENSA_ILi64EEEEEENS5_IJS19_SC_EEEEEEEvNS4_8identityENS4_23SM90_TMA_LOAD_MULTICASTES1D_vS1E_EENS_8epilogue10collective6detail29Sm90TmaWarpSpecializedAdapterINS1I_15DefaultEpilogueISK_SL_SL_NS1H_6thread17LinearCombinationISK_Li1EffLNS1M_9ScaleType4KindE0ELNS_15FloatRoundStyleE2ESK_EENS1_15EpilogueDefaultEEEEEvvEEEEvNT_6ParamsE)
        /*0014*/ 	.word	0x00000000


	//----- nvinfo : EIATTR_MIN_STACK_SIZE
	.align		4
.L_17:
        /*0018*/ 	.byte	0x04, 0x12
        /*001a*/ 	.short	(.L_19 - .L_18)
	.align		4
.L_18:
        /*001c*/ 	.word	index@(_ZN7cutlass13device_kernelINS_4gemm6kernel13GemmUniversalIN4cute5tupleIJiiiiEEENS1_10collective13CollectiveMmaINS1_34MainloopSm90TmaGmmaWarpSpecializedILi3ENS5_IJNS4_1CILi2EEENSA_ILi1EEESC_EEENS1_35KernelTmaWarpSpecializedCooperativeEEENS5_IJNSA_ILi192EEENSA_ILi96EEENSA_ILi128EEEEEENS_10bfloat16_tENS5_IJlSC_lEEESK_SL_NS4_8TiledMMAINS4_8MMA_AtomIJNS4_4SM904GMMA27MMA_64x96x16_F32BF16BF16_SSILNSP_5MajorE0ELSR_0ELNSP_7ScaleInE1ELSS_1EEEEEENS4_6LayoutISD_NS5_IJSC_NSA_ILi0EEESW_EEEEENS5_IJNS4_10UnderscoreESZ_SZ_EEEEENS4_13SM90_TMA_LOADENS4_14ComposedLayoutINS4_7SwizzleILi3ELi4ELi3EEENS4_18smem_ptr_flag_bitsILi16EEENSV_INS5_IJNSA_ILi8EEENSA_ILi64EEEEEENS5_IJS19_SC_EEEEEEEvNS4_8identityENS4_23SM90_TMA_LOAD_MULTICASTES1D_vS1E_EENS_8epilogue10collective6detail29Sm90TmaWarpSpecializedAdapterINS1I_15DefaultEpilogueISK_SL_SL_NS1H_6thread17LinearCombinationISK_Li1EffLNS1M_9ScaleType4KindE0ELNS_15FloatRoundStyleE2ESK_EENS1_15EpilogueDefaultEEEEEvvEEEEvNT_6ParamsE)
        /*0020*/ 	.word	0x00000000
.L_19:


//--------------------- .nv.compat                --------------------------
	.section	.nv.compat,"",@"SHT_CUDA_COMPAT_INFO"
	.align	4
        /*0000*/ 	.byte	0x02, 0x09, 0x01, 0x00, 0x02, 0x02, 0x04, 0x00, 0x02, 0x05, 0x05, 0x00, 0x03, 0x07, 0x01, 0x01
        /*0010*/ 	.byte	0x02, 0x03, 0x01, 0x00, 0x02, 0x06, 0x01, 0x00, 0x04, 0x0b, 0x08, 0x00, 0x00, 0x00, 0x00, 0x00
        /*0020*/ 	.byte	0x00, 0x00, 0x00, 0x00


//--------------------- .nv.info._ZN7cutlass13device_kernelINS_4gemm6kernel13GemmUniversalIN4cute5tupleIJiiiiEEENS1_10collective13CollectiveMmaINS1_34MainloopSm90TmaGmmaWarpSpecializedILi3ENS5_IJNS4_1CILi2EEENSA_ILi1EEESC_EEENS1_35KernelTmaWarpSpecializedCooperativeEEENS5_IJNSA_ILi192EEENSA_ILi96EEENSA_ILi128EEEEEENS_10bfloat16_tENS5_IJlSC_lEEESK_SL_NS4_8TiledMMAINS4_8MMA_AtomIJNS4_4SM904GMMA27MMA_64x96x16_F32BF16BF16_SSILNSP_5MajorE0ELSR_0ELNSP_7ScaleInE1ELSS_1EEEEEENS4_6LayoutISD_NS5_IJSC_NSA_ILi0EEESW_EEEEENS5_IJNS4_10UnderscoreESZ_SZ_EEEEENS4_13SM90_TMA_LOADENS4_14ComposedLayoutINS4_7SwizzleILi3ELi4ELi3EEENS4_18smem_ptr_flag_bitsILi16EEENSV_INS5_IJNSA_ILi8EEENSA_ILi64EEEEEENS5_IJS19_SC_EEEEEEEvNS4_8identityENS4_23SM90_TMA_LOAD_MULTICASTES1D_vS1E_EENS_8epilogue10collective6detail29Sm90TmaWarpSpecializedAdapterINS1I_15DefaultEpilogueISK_SL_SL_NS1H_6thread17LinearCombinationISK_Li1EffLNS1M_9ScaleType4KindE0ELNS_15FloatRoundStyleE2ESK_EENS1_15EpilogueDefaultEEEEEvvEEEEvNT_6ParamsE --------------------------
	.section	.nv.info._ZN7cutlass13device_kernelINS_4gemm6kernel13GemmUniversalIN4cute5tupleIJiiiiEEENS1_10collective13CollectiveMmaINS1_34MainloopSm90TmaGmmaWarpSpecializedILi3ENS5_IJNS4_1CILi2EEENSA_ILi1EEESC_EEENS1_35KernelTmaWarpSpecializedCooperativeEEENS5_IJNSA_ILi192EEENSA_ILi96EEENSA_ILi128EEEEEENS_10bfloat16_tENS5_IJlSC_lEEESK_SL_NS4_8TiledMMAINS4_8MMA_AtomIJNS4_4SM904GMMA27MMA_64x96x16_F32BF16BF16_SSILNSP_5MajorE0ELSR_0ELNSP_7ScaleInE1ELSS_1EEEEEENS4_6LayoutISD_NS5_IJSC_NSA_ILi0EEESW_EEEEENS5_IJNS4_10UnderscoreESZ_SZ_EEEEENS4_13SM90_TMA_LOADENS4_14ComposedLayoutINS4_7SwizzleILi3ELi4ELi3EEENS4_18smem_ptr_flag_bitsILi16EEENSV_INS5_IJNSA_ILi8EEENSA_ILi64EEEEEENS5_IJS19_SC_EEEEEEEvNS4_8identityENS4_23SM90_TMA_LOAD_MULTICASTES1D_vS1E_EENS_8epilogue10collective6detail29Sm90TmaWarpSpecializedAdapterINS1I_15DefaultEpilogueISK_SL_SL_NS1H_6thread17LinearCombinationISK_Li1EffLNS1M_9ScaleType4KindE0ELNS_15FloatRoundStyleE2ESK_EENS1_15EpilogueDefaultEEEEEvvEEEEvNT_6ParamsE,"",@"SHT_CUDA_INFO"
	.sectionflags	@""
	.align	4


	//----- nvinfo : EIATTR_CUDA_API_VERSION
	.align		4
        /*0000*/ 	.byte	0x04, 0x37
        /*0002*/ 	.short	(.L_21 - .L_20)
.L_20:
        /*0004*/ 	.word	0x00000082


	//----- nvinfo : EIATTR_KPARAM_INFO
	.align		4
.L_21:
        /*0008*/ 	.byte	0x04, 0x17
        /*000a*/ 	.short	(.L_23 - .L_22)
.L_22:
        /*000c*/ 	.word	0x00000000
        /*0010*/ 	.short	0x0000
        /*0012*/ 	.short	0x0070
        /*0014*/ 	.byte	0x00, 0xf0, 0x01, 0x10


	//----- nvinfo : EIATTR_SPARSE_MMA_MASK
	.align		4
.L_23:
        /*0018*/ 	.byte	0x03, 0x50
        /*001a*/ 	.short	0x0000


	//----- nvinfo : EIATTR_MAXREG_COUNT
	.align		4
        /*001c*/ 	.byte	0x03, 0x1b
        /*001e*/ 	.short	0x00a8


	//----- nvinfo : EIATTR_NUM_BARRIERS
	.align		4
        /*0020*/ 	.byte	0x02, 0x4c
        /*0022*/ 	.byte	0x01
	.zero		1


	//----- nvinfo : EIATTR_EXTERNS
	.align		4
        /*0024*/ 	.byte	0x04, 0x0f
        /*0026*/ 	.short	(.L_25 - .L_24)


	//   ....[0]....
	.align		4
.L_24:
        /*0028*/ 	.word	index@(__assertfail)


	//----- nvinfo : EIATTR_MERCURY_ISA_VERSION
	.align		4
.L_25:
        /*002c*/ 	.byte	0x03, 0x5f
        /*002e*/ 	.short	0x0101


	//----- nvinfo : EIATTR_INT_WARP_WIDE_INSTR_OFFSETS
	.align		4
        /*0030*/ 	.byte	0x04, 0x31
        /*0032*/ 	.short	(.L_27 - .L_26)


	//   ....[0]....
.L_26:
        /*0034*/ 	.word	0x00000460


	//   ....[1]....
        /*0038*/ 	.word	0x00000490


	//   ....[2]....
        /*003c*/ 	.word	0x00000660


	//   ....[3]....
        /*0040*/ 	.word	0x00002790


	//----- nvinfo : EIATTR_COOP_GROUP_MASK_REGIDS
	.align		4
.L_27:
        /*0044*/ 	.byte	0x04, 0x29
        /*0046*/ 	.short	(.L_29 - .L_28)


	//   ....[0]....
.L_28:
        /*0048*/ 	.word	0xffffffff


	//   ....[1]....
        /*004c*/ 	.word	0xffffffff


	//   ....[2]....
        /*0050*/ 	.word	0xffffffff


	//   ....[3]....
        /*0054*/ 	.word	0xffffffff


	//   ....[4]....
        /*0058*/ 	.word	0xffffffff


	//   ....[5]....
        /*005c*/ 	.word	0xffffffff


	//----- nvinfo : EIATTR_COOP_GROUP_INSTR_OFFSETS
	.align		4
.L_29:
        /*0060*/ 	.byte	0x04, 0x28
        /*0062*/ 	.short	(.L_31 - .L_30)


	//   ....[0]....
.L_30:
        /*0064*/ 	.word	0x00000060


	//   ....[1]....
        /*0068*/ 	.word	0x00000070


	//   ....[2]....
        /*006c*/ 	.word	0x00000130


	//   ....[3]....
        /*0070*/ 	.word	0x000002b0


	//   ....[4]....
        /*0074*/ 	.word	0x000007e0


	//   ....[5]....
        /*0078*/ 	.word	0x00001470


	//----- nvinfo : EIATTR_REG_RECONFIG
	.align		4
.L_31:
        /*007c*/ 	.byte	0x01, 0x54
	.zero		2


	//----- nvinfo : EIATTR_SYSCALL_OFFSETS
	.align		4
        /*0080*/ 	.byte	0x04, 0x46
        /*0082*/ 	.short	(.L_33 - .L_32)


	//   ....[0]....
.L_32:
        /*0084*/ 	.word	0x00001660


	//----- nvinfo : EIATTR_MBARRIER_INSTR_OFFSETS
	.align		4
.L_33:
        /*0088*/ 	.byte	0x04, 0x39
        /*008a*/ 	.short	(.L_35 - .L_34)


	//   ....[0]....
.L_34:
        /*008c*/ 	.word	0x00000230
        /*0090*/ 	.word	0x000000ff
        /*0094*/ 	.word	0x00000000
        /*0098*/ 	.short	0x0100
        /*009a*/ 	.byte	0x08
	.zero		1


	//   ....[1]....
        /*009c*/ 	.word	0x00000240
        /*00a0*/ 	.word	0x000000ff
        /*00a4*/ 	.word	0x00000018
        /*00a8*/ 	.short	0x0100
        /*00aa*/ 	.byte	0x08
	.zero		1


	//   ....[2]....
        /*00ac*/ 	.word	0x00000250
        /*00b0*/ 	.word	0x000000ff
        /*00b4*/ 	.word	0x00000008
        /*00b8*/ 	.short	0x0100
        /*00ba*/ 	.byte	0x08
	.zero		1


	//   ....[3]....
        /*00bc*/ 	.word	0x00000260
        /*00c0*/ 	.word	0x000000ff
        /*00c4*/ 	.word	0x00000020
        /*00c8*/ 	.short	0x0100
        /*00ca*/ 	.byte	0x08
	.zero		1


	//   ....[4]....
        /*00cc*/ 	.word	0x00000270
        /*00d0*/ 	.word	0x000000ff
        /*00d4*/ 	.word	0x00000010
        /*00d8*/ 	.short	0x0100
        /*00da*/ 	.byte	0x08
	.zero		1


	//   ....[5]....
        /*00dc*/ 	.word	0x00000280
        /*00e0*/ 	.word	0x000000ff
        /*00e4*/ 	.word	0x00000028
        /*00e8*/ 	.short	0x0100
        /*00ea*/ 	.byte	0x08
	.zero		1


	//   ....[6]....
        /*00ec*/ 	.word	0x000006e0
        /*00f0*/ 	.word	0x000000ff
        /*00f4*/ 	.word	0x00000040
        /*00f8*/ 	.short	0x0100
        /*00fa*/ 	.byte	0x06
	.zero		1


	//   ....[7]....
        /*00fc*/ 	.word	0x00000770
        /*0100*/ 	.word	0x000000ff
        /*0104*/ 	.word	0x00000048
        /*0108*/ 	.short	0x0100
        /*010a*/ 	.byte	0x06
	.zero		1


	//   ....[8]....
        /*010c*/ 	.word	0x00001720
        /*0110*/ 	.word	0x00000003
        /*0114*/ 	.word	0x00000000
        /*0118*/ 	.short	0x010a
        /*011a*/ 	.byte	0x3f
	.zero		1


	//   ....[9]....
        /*011c*/ 	.word	0x00001780
        /*0120*/ 	.word	0x00000003
        /*0124*/ 	.word	0x00000000
        /*0128*/ 	.short	0x010a
        /*012a*/ 	.byte	0x3f
	.zero		1


	//   ....[10]....
        /*012c*/ 	.word	0x00001f50
        /*0130*/ 	.word	0x00000005
        /*0134*/ 	.word	0x00000000
        /*0138*/ 	.short	0x010a
        /*013a*/ 	.byte	0x3f
	.zero		1


	//   ....[11]....
        /*013c*/ 	.word	0x00001f90
        /*0140*/ 	.word	0x00000005
        /*0144*/ 	.word	0x00000000
        /*0148*/ 	.short	0x010a
        /*014a*/ 	.byte	0x3f
	.zero		1


	//   ....[12]....
        /*014c*/ 	.word	0x00002640
        /*0150*/ 	.word	0x00000005
        /*0154*/ 	.word	0x00000000
        /*0158*/ 	.short	0x0101
        /*015a*/ 	.byte	0x3f
	.zero		1


	//   ....[13]....
        /*015c*/ 	.word	0x00002830
        /*0160*/ 	.word	0x00000003
        /*0164*/ 	.word	0x00000000
        /*0168*/ 	.short	0x0101
        /*016a*/ 	.byte	0x3f
	.zero		1


	//   ....[14]....
        /*016c*/ 	.word	0x00009d20
        /*0170*/ 	.word	0x00000015
        /*0174*/ 	.word	0x00000018
        /*0178*/ 	.short	0x010a
        /*017a*/ 	.byte	0x3f
	.zero		1


	//   ....[15]....
        /*017c*/ 	.word	0x0000a170
        /*0180*/ 	.word	0x00000006
        /*0184*/ 	.word	0x00000048
        /*0188*/ 	.short	0x0101
        /*018a*/ 	.byte	0x3f
	.zero		1


	//   ....[16]....
        /*018c*/ 	.word	0x0000a8b0
        /*0190*/ 	.word	0x00000007
        /*0194*/ 	.word	0x00000000
        /*0198*/ 	.short	0x010a
        /*019a*/ 	.byte	0x3f
	.zero		1


	//   ....[17]....
        /*019c*/ 	.word	0x0000a930
        /*01a0*/ 	.word	0x00000004
        /*01a4*/ 	.word	0x00000000
        /*01a8*/ 	.short	0x010a
        /*01aa*/ 	.byte	0x3f
	.zero		1


	//   ....[18]....
        /*01ac*/ 	.word	0x0000a9c0
        /*01b0*/ 	.word	0x00000005
        /*01b4*/ 	.word	0x00000000
        /*01b8*/ 	.short	0x010a
        /*01ba*/ 	.byte	0x3f
	.zero		1


	//   ....[19]....
        /*01bc*/ 	.word	0x0000aa20
        /*01c0*/ 	.word	0x00000003
        /*01c4*/ 	.word	0x00000000
        /*01c8*/ 	.short	0x010a
        /*01ca*/ 	.byte	0x3f
	.zero		1


	//   ....[20]....
        /*01cc*/ 	.word	0x0000aa70
        /*01d0*/ 	.word	0x00000005
        /*01d4*/ 	.word	0x00000000
        /*01d8*/ 	.short	0x010a
        /*01da*/ 	.byte	0x3f
	.zero		1


	//   ....[21]....
        /*01dc*/ 	.word	0x0000ab40
        /*01e0*/ 	.word	0x00000015
        /*01e4*/ 	.word	0x00000018
        /*01e8*/ 	.short	0x010a
        /*01ea*/ 	.byte	0x3f
	.zero		1


	//   ....[22]....
        /*01ec*/ 	.word	0x0000ac10
        /*01f0*/ 	.word	0x00000007
        /*01f4*/ 	.word	0x00000000
        /*01f8*/ 	.short	0x010a
        /*01fa*/ 	.byte	0x3f
	.zero		1


	//   ....[23]....
        /*01fc*/ 	.word	0x0000ac60
        /*0200*/ 	.word	0x00000004
        /*0204*/ 	.word	0x00000000
        /*0208*/ 	.short	0x010a
        /*020a*/ 	.byte	0x3f
	.zero		1


	//----- nvinfo : EIATTR_NUM_MBARRIERS
	.align		4
.L_35:
        /*020c*/ 	.byte	0x03, 0x38
        /*020e*/ 	.short	0x0008


	//----- nvinfo : EIATTR_EXIT_INSTR_OFFSETS
	.align		4
        /*0210*/ 	.byte	0x04, 0x1c
        /*0212*/ 	.short	(.L_37 - .L_36)


	//   ....[0]....
.L_36:
        /*0214*/ 	.word	0x000009b0


	//   ....[1]....
        /*0218*/ 	.word	0x000011d0


	//   ....[2]....
        /*021c*/ 	.word	0x000094c0


	//   ....[3]....
        /*0220*/ 	.word	0x00009a20


	//   ....[4]....
        /*0224*/ 	.word	0x0000aa10


	//----- nvinfo : EIATTR_MAX_THREADS
	.align		4
.L_37:
        /*0228*/ 	.byte	0x04, 0x05
        /*022a*/ 	.short	(.L_39 - .L_38)
.L_38:
        /*022c*/ 	.word	0x00000180
        /*0230*/ 	.word	0x00000001
        /*0234*/ 	.word	0x00000001


	//----- nvinfo : EIATTR_CRS_STACK_SIZE
	.align		4
.L_39:
        /*0238*/ 	.byte	0x04, 0x1e
        /*023a*/ 	.short	(.L_41 - .L_40)
.L_40:
        /*023c*/ 	.word	0x00000000


	//----- nvinfo : EIATTR_CBANK_PARAM_SIZE
	.align		4
.L_41:
        /*0240*/ 	.byte	0x03, 0x19
        /*0242*/ 	.short	0x0470


	//----- nvinfo : EIATTR_PARAM_CBANK
	.align		4
        /*0244*/ 	.byte	0x04, 0x0a
        /*0246*/ 	.short	(.L_43 - .L_42)
	.align		4
.L_42:
        /*0248*/ 	.word	index@(.nv.constant0._ZN7cutlass13device_kernelINS_4gemm6kernel13GemmUniversalIN4cute5tupleIJiiiiEEENS1_10collective13CollectiveMmaINS1_34MainloopSm90TmaGmmaWarpSpecializedILi3ENS5_IJNS4_1CILi2EEENSA_ILi1EEESC_EEENS1_35KernelTmaWarpSpecializedCooperativeEEENS5_IJNSA_ILi192EEENSA_ILi96EEENSA_ILi128EEEEEENS_10bfloat16_tENS5_IJlSC_lEEESK_SL_NS4_8TiledMMAINS4_8MMA_AtomIJNS4_4SM904GMMA27MMA_64x96x16_F32BF16BF16_SSILNSP_5MajorE0ELSR_0ELNSP_7ScaleInE1ELSS_1EEEEEENS4_6LayoutISD_NS5_IJSC_NSA_ILi0EEESW_EEEEENS5_IJNS4_10UnderscoreESZ_SZ_EEEEENS4_13SM90_TMA_LOADENS4_14ComposedLayoutINS4_7SwizzleILi3ELi4ELi3EEENS4_18smem_ptr_flag_bitsILi16EEENSV_INS5_IJNSA_ILi8EEENSA_ILi64EEEEEENS5_IJS19_SC_EEEEEEEvNS4_8identityENS4_23SM90_TMA_LOAD_MULTICASTES1D_vS1E_EENS_8epilogue10collective6detail29Sm90TmaWarpSpecializedAdapterINS1I_15DefaultEpilogueISK_SL_SL_NS1H_6thread17LinearCombinationISK_Li1EffLNS1M_9ScaleType4KindE0ELNS_15FloatRoundStyleE2ESK_EENS1_15EpilogueDefaultEEEEEvvEEEEvNT_6ParamsE)
        /*024c*/ 	.short	0x0210
        /*024e*/ 	.short	0x0470


	//----- nvinfo : EIATTR_SW_WAR
	.align		4
.L_43:
        /*0250*/ 	.byte	0x04, 0x36
        /*0252*/ 	.short	(.L_45 - .L_44)
.L_44:
        /*0254*/ 	.word	0x00000008
.L_45:


//--------------------- .nv.callgraph             --------------------------
	.section	.nv.callgraph,"",@"SHT_CUDA_CALLGRAPH"
	.align	4
	.sectionentsize	8
	.align		4
        /*0000*/ 	.word	0x00000000
	.align		4
        /*0004*/ 	.word	0xffffffff
	.align		4
        /*0008*/ 	.word	index@(_ZN7cutlass13device_kernelINS_4gemm6kernel13GemmUniversalIN4cute5tupleIJiiiiEEENS1_10collective13CollectiveMmaINS1_34MainloopSm90TmaGmmaWarpSpecializedILi3ENS5_IJNS4_1CILi2EEENSA_ILi1EEESC_EEENS1_35KernelTmaWarpSpecializedCooperativeEEENS5_IJNSA_ILi192EEENSA_ILi96EEENSA_ILi128EEEEEENS_10bfloat16_tENS5_IJlSC_lEEESK_SL_NS4_8TiledMMAINS4_8MMA_AtomIJNS4_4SM904GMMA27MMA_64x96x16_F32BF16BF16_SSILNSP_5MajorE0ELSR_0ELNSP_7ScaleInE1ELSS_1EEEEEENS4_6LayoutISD_NS5_IJSC_NSA_ILi0EEESW_EEEEENS5_IJNS4_10UnderscoreESZ_SZ_EEEEENS4_13SM90_TMA_LOADENS4_14ComposedLayoutINS4_7SwizzleILi3ELi4ELi3EEENS4_18smem_ptr_flag_bitsILi16EEENSV_INS5_IJNSA_ILi8EEENSA_ILi64EEEEEENS5_IJS19_SC_EEEEEEEvNS4_8identityENS4_23SM90_TMA_LOAD_MULTICASTES1D_vS1E_EENS_8epilogue10collective6detail29Sm90TmaWarpSpecializedAdapterINS1I_15DefaultEpilogueISK_SL_SL_NS1H_6thread17LinearCombinationISK_Li1EffLNS1M_9ScaleType4KindE0ELNS_15FloatRoundStyleE2ESK_EENS1_15EpilogueDefaultEEEEEvvEEEEvNT_6ParamsE)
	.align		4
        /*000c*/ 	.word	index@(__assertfail)
	.align		4
        /*0010*/ 	.word	0x00000000
	.align		4
        /*0014*/ 	.word	0xfffffffe
	.align		4
        /*0018*/ 	.word	0x00000000
	.align		4
        /*001c*/ 	.word	0xfffffffd
	.align		4
        /*0020*/ 	.word	0x00000000
	.align		4
        /*0024*/ 	.word	0xfffffffc


//--------------------- .nv.constant4             --------------------------
	.section	.nv.constant4,"a",@progbits
	.align	8
	.align		8
.nv.constant4:
        /*0000*/ 	.dword	__assertfail
	.align		8
        /*0008*/ 	.dword	__unnamed_1
	.align		8
        /*0010*/ 	.dword	_ZN39_INTERNAL_0ce0c3de_4_k_cu_14908b16_43624cuda3std3__45__cpo5beginE
	.align		8
        /*0018*/ 	.dword	_ZN39_INTERNAL_0ce0c3de_4_k_cu_14908b16_43624cuda3std3__45__cpo3endE
	.align		8
        /*0020*/ 	.dword	_ZN39_INTERNAL_0ce0c3de_4_k_cu_14908b16_43624cuda3std3__45__cpo6cbeginE
	.align		8
        /*0028*/ 	.dword	_ZN39_INTERNAL_0ce0c3de_4_k_cu_14908b16_43624cuda3std3__45__cpo4cendE
	.align		8
        /*0030*/ 	.dword	_ZN39_INTERNAL_0ce0c3de_4_k_cu_14908b16_43624cuda3std3__441_GLOBAL__N__0ce0c3de_4_k_cu_14908b16_43626ignoreE
	.align		8
        /*0038*/ 	.dword	_ZN39_INTERNAL_0ce0c3de_4_k_cu_14908b16_43624cuda3std3__419piecewise_constructE
	.align		8
        /*0040*/ 	.dword	_ZN39_INTERNAL_0ce0c3de_4_k_cu_14908b16_43624cuda3std3__48in_placeE
	.align		8
        /*0048*/ 	.dword	_ZN39_INTERNAL_0ce0c3de_4_k_cu_14908b16_43624cuda3std6ranges3__45__cpo4swapE
	.align		8
        /*0050*/ 	.dword	_ZN39_INTERNAL_0ce0c3de_4_k_cu_14908b16_43624cuda3std6ranges3__45__cpo9iter_moveE
	.align		8
        /*0058*/ 	.dword	_ZN39_INTERNAL_0ce0c3de_4_k_cu_14908b16_43624cute7productE
	.align		8
        /*0060*/ 	.dword	_ZN39_INTERNAL_0ce0c3de_4_k_cu_14908b16_43624cute1_E
	.align		8
        /*0068*/ 	.dword	$str$22
	.align		8
        /*0070*/ 	.dword	$str$23


//--------------------- .text._ZN7cutlass13device_kernelINS_4gemm6kernel13GemmUniversalIN4cute5tupleIJiiiiEEENS1_10collective13CollectiveMmaINS1_34MainloopSm90TmaGmmaWarpSpecializedILi3ENS5_IJNS4_1CILi2EEENSA_ILi1EEESC_EEENS1_35KernelTmaWarpSpecializedCooperativeEEENS5_IJNSA_ILi192EEENSA_ILi96EEENSA_ILi128EEEEEENS_10bfloat16_tENS5_IJlSC_lEEESK_SL_NS4_8TiledMMAINS4_8MMA_AtomIJNS4_4SM904GMMA27MMA_64x96x16_F32BF16BF16_SSILNSP_5MajorE0ELSR_0ELNSP_7ScaleInE1ELSS_1EEEEEENS4_6LayoutISD_NS5_IJSC_NSA_ILi0EEESW_EEEEENS5_IJNS4_10UnderscoreESZ_SZ_EEEEENS4_13SM90_TMA_LOADENS4_14ComposedLayoutINS4_7SwizzleILi3ELi4ELi3EEENS4_18smem_ptr_flag_bitsILi16EEENSV_INS5_IJNSA_ILi8EEENSA_ILi64EEEEEENS5_IJS19_SC_EEEEEEEvNS4_8identityENS4_23SM90_TMA_LOAD_MULTICASTES1D_vS1E_EENS_8epilogue10collective6detail29Sm90TmaWarpSpecializedAdapterINS1I_15DefaultEpilogueISK_SL_SL_NS1H_6thread17LinearCombinationISK_Li1EffLNS1M_9ScaleType4KindE0ELNS_15FloatRoundStyleE2ESK_EENS1_15EpilogueDefaultEEEEEvvEEEEvNT_6ParamsE --------------------------
	.section	.text._ZN7cutlass13device_kernelINS_4gemm6kernel13GemmUniversalIN4cute5tupleIJiiiiEEENS1_10collective13CollectiveMmaINS1_34MainloopSm90TmaGmmaWarpSpecializedILi3ENS5_IJNS4_1CILi2EEENSA_ILi1EEESC_EEENS1_35KernelTmaWarpSpecializedCooperativeEEENS5_IJNSA_ILi192EEENSA_ILi96EEENSA_ILi128EEEEEENS_10bfloat16_tENS5_IJlSC_lEEESK_SL_NS4_8TiledMMAINS4_8MMA_AtomIJNS4_4SM904GMMA27MMA_64x96x16_F32BF16BF16_SSILNSP_5MajorE0ELSR_0ELNSP_7ScaleInE1ELSS_1EEEEEENS4_6LayoutISD_NS5_IJSC_NSA_ILi0EEESW_EEEEENS5_IJNS4_10UnderscoreESZ_SZ_EEEEENS4_13SM90_TMA_LOADENS4_14ComposedLayoutINS4_7SwizzleILi3ELi4ELi3EEENS4_18smem_ptr_flag_bitsILi16EEENSV_INS5_IJNSA_ILi8EEENSA_ILi64EEEEEENS5_IJS19_SC_EEEEEEEvNS4_8identityENS4_23SM90_TMA_LOAD_MULTICASTES1D_vS1E_EENS_8epilogue10collective6detail29Sm90TmaWarpSpecializedAdapterINS1I_15DefaultEpilogueISK_SL_SL_NS1H_6thread17LinearCombinationISK_Li1EffLNS1M_9ScaleType4KindE0ELNS_15FloatRoundStyleE2ESK_EENS1_15EpilogueDefaultEEEEEvvEEEEvNT_6ParamsE,"ax",@progbits
	.align	128
.text._ZN7cutlass13device_kernelINS_4gemm6kernel13GemmUniversalIN4cute5tupleIJiiiiEEENS1_10collective13CollectiveMmaINS1_34MainloopSm90TmaGmmaWarpSpecializedILi3ENS5_IJNS4_1CILi2EEENSA_ILi1EEESC_EEENS1_35KernelTmaWarpSpecializedCooperativeEEENS5_IJNSA_ILi192EEENSA_ILi96EEENSA_ILi128EEEEEENS_10bfloat16_tENS5_IJlSC_lEEESK_SL_NS4_8TiledMMAINS4_8MMA_AtomIJNS4_4SM904GMMA27MMA_64x96x16_F32BF16BF16_SSILNSP_5MajorE0ELSR_0ELNSP_7ScaleInE1ELSS_1EEEEEENS4_6LayoutISD_NS5_IJSC_NSA_ILi0EEESW_EEEEENS5_IJNS4_10UnderscoreESZ_SZ_EEEEENS4_13SM90_TMA_LOADENS4_14ComposedLayoutINS4_7SwizzleILi3ELi4ELi3EEENS4_18smem_ptr_flag_bitsILi16EEENSV_INS5_IJNSA_ILi8EEENSA_ILi64EEEEEENS5_IJS19_SC_EEEEEEEvNS4_8identityENS4_23SM90_TMA_LOAD_MULTICASTES1D_vS1E_EENS_8epilogue10collective6detail29Sm90TmaWarpSpecializedAdapterINS1I_15DefaultEpilogueISK_SL_SL_NS1H_6thread17LinearCombinationISK_Li1EffLNS1M_9ScaleType4KindE0ELNS_15FloatRoundStyleE2ESK_EENS1_15EpilogueDefaultEEEEEvvEEEEvNT_6ParamsE:
        .type           _ZN7cutlass13device_kernelINS_4gemm6kernel13GemmUniversalIN4cute5tupleIJiiiiEEENS1_10collective13CollectiveMmaINS1_34MainloopSm90TmaGmmaWarpSpecializedILi3ENS5_IJNS4_1CILi2EEENSA_ILi1EEESC_EEENS1_35KernelTmaWarpSpecializedCooperativeEEENS5_IJNSA_ILi192EEENSA_ILi96EEENSA_ILi128EEEEEENS_10bfloat16_tENS5_IJlSC_lEEESK_SL_NS4_8TiledMMAINS4_8MMA_AtomIJNS4_4SM904GMMA27MMA_64x96x16_F32BF16BF16_SSILNSP_5MajorE0ELSR_0ELNSP_7ScaleInE1ELSS_1EEEEEENS4_6LayoutISD_NS5_IJSC_NSA_ILi0EEESW_EEEEENS5_IJNS4_10UnderscoreESZ_SZ_EEEEENS4_13SM90_TMA_LOADENS4_14ComposedLayoutINS4_7SwizzleILi3ELi4ELi3EEENS4_18smem_ptr_flag_bitsILi16EEENSV_INS5_IJNSA_ILi8EEENSA_ILi64EEEEEENS5_IJS19_SC_EEEEEEEvNS4_8identityENS4_23SM90_TMA_LOAD_MULTICASTES1D_vS1E_EENS_8epilogue10collective6detail29Sm90TmaWarpSpecializedAdapterINS1I_15DefaultEpilogueISK_SL_SL_NS1H_6thread17LinearCombinationISK_Li1EffLNS1M_9ScaleType4KindE0ELNS_15FloatRoundStyleE2ESK_EENS1_15EpilogueDefaultEEEEEvvEEEEvNT_6ParamsE,@function
        .size           _ZN7cutlass13device_kernelINS_4gemm6kernel13GemmUniversalIN4cute5tupleIJiiiiEEENS1_10collective13CollectiveMmaINS1_34MainloopSm90TmaGmmaWarpSpecializedILi3ENS5_IJNS4_1CILi2EEENSA_ILi1EEESC_EEENS1_35KernelTmaWarpSpecializedCooperativeEEENS5_IJNSA_ILi192EEENSA_ILi96EEENSA_ILi128EEEEEENS_10bfloat16_tENS5_IJlSC_lEEESK_SL_NS4_8TiledMMAINS4_8MMA_AtomIJNS4_4SM904GMMA27MMA_64x96x16_F32BF16BF16_SSILNSP_5MajorE0ELSR_0ELNSP_7ScaleInE1ELSS_1EEEEEENS4_6LayoutISD_NS5_IJSC_NSA_ILi0EEESW_EEEEENS5_IJNS4_10UnderscoreESZ_SZ_EEEEENS4_13SM90_TMA_LOADENS4_14ComposedLayoutINS4_7SwizzleILi3ELi4ELi3EEENS4_18smem_ptr_flag_bitsILi16EEENSV_INS5_IJNSA_ILi8EEENSA_ILi64EEEEEENS5_IJS19_SC_EEEEEEEvNS4_8identityENS4_23SM90_TMA_LOAD_MULTICASTES1D_vS1E_EENS_8epilogue10collective6detail29Sm90TmaWarpSpecializedAdapterINS1I_15DefaultEpilogueISK_SL_SL_NS1H_6thread17LinearCombinationISK_Li1EffLNS1M_9ScaleType4KindE0ELNS_15FloatRoundStyleE2ESK_EENS1_15EpilogueDefaultEEEEEvvEEEEvNT_6ParamsE,(.L_x_259 - _ZN7cutlass13device_kernelINS_4gemm6kernel13GemmUniversalIN4cute5tupleIJiiiiEEENS1_10collective13CollectiveMmaINS1_34MainloopSm90TmaGmmaWarpSpecializedILi3ENS5_IJNS4_1CILi2EEENSA_ILi1EEESC_EEENS1_35KernelTmaWarpSpecializedCooperativeEEENS5_IJNSA_ILi192EEENSA_ILi96EEENSA_ILi128EEEEEENS_10bfloat16_tENS5_IJlSC_lEEESK_SL_NS4_8TiledMMAINS4_8MMA_AtomIJNS4_4SM904GMMA27MMA_64x96x16_F32BF16BF16_SSILNSP_5MajorE0ELSR_0ELNSP_7ScaleInE1ELSS_1EEEEEENS4_6LayoutISD_NS5_IJSC_NSA_ILi0EEESW_EEEEENS5_IJNS4_10UnderscoreESZ_SZ_EEEEENS4_13SM90_TMA_LOADENS4_14ComposedLayoutINS4_7SwizzleILi3ELi4ELi3EEENS4_18smem_ptr_flag_bitsILi16EEENSV_INS5_IJNSA_ILi8EEENSA_ILi64EEEEEENS5_IJS19_SC_EEEEEEEvNS4_8identityENS4_23SM90_TMA_LOAD_MULTICASTES1D_vS1E_EENS_8epilogue10collective6detail29Sm90TmaWarpSpecializedAdapterINS1I_15DefaultEpilogueISK_SL_SL_NS1H_6thread17LinearCombinationISK_Li1EffLNS1M_9ScaleType4KindE0ELNS_15FloatRoundStyleE2ESK_EENS1_15EpilogueDefaultEEEEEvvEEEEvNT_6ParamsE)
        .other          _ZN7cutlass13device_kernelINS_4gemm6kernel13GemmUniversalIN4cute5tupleIJiiiiEEENS1_10collective13CollectiveMmaINS1_34MainloopSm90TmaGmmaWarpSpecializedILi3ENS5_IJNS4_1CILi2EEENSA_ILi1EEESC_EEENS1_35KernelTmaWarpSpecializedCooperativeEEENS5_IJNSA_ILi192EEENSA_ILi96EEENSA_ILi128EEEEEENS_10bfloat16_tENS5_IJlSC_lEEESK_SL_NS4_8TiledMMAINS4_8MMA_AtomIJNS4_4SM904GMMA27MMA_64x96x16_F32BF16BF16_SSILNSP_5MajorE0ELSR_0ELNSP_7ScaleInE1ELSS_1EEEEEENS4_6LayoutISD_NS5_IJSC_NSA_ILi0EEESW_EEEEENS5_IJNS4_10UnderscoreESZ_SZ_EEEEENS4_13SM90_TMA_LOADENS4_14ComposedLayoutINS4_7SwizzleILi3ELi4ELi3EEENS4_18smem_ptr_flag_bitsILi16EEENSV_INS5_IJNSA_ILi8EEENSA_ILi64EEEEEENS5_IJS19_SC_EEEEEEEvNS4_8identityENS4_23SM90_TMA_LOAD_MULTICASTES1D_vS1E_EENS_8epilogue10collective6detail29Sm90TmaWarpSpecializedAdapterINS1I_15DefaultEpilogueISK_SL_SL_NS1H_6thread17LinearCombinationISK_Li1EffLNS1M_9ScaleType4KindE0ELNS_15FloatRoundStyleE2ESK_EENS1_15EpilogueDefaultEEEEEvvEEEEvNT_6ParamsE,@"STO_CUDA_ENTRY STV_DEFAULT"
_ZN7cutlass13device_kernelINS_4gemm6kernel13GemmUniversalIN4cute5tupleIJiiiiEEENS1_10collective13CollectiveMmaINS1_34MainloopSm90TmaGmmaWarpSpecializedILi3ENS5_IJNS4_1CILi2EEENSA_ILi1EEESC_EEENS1_35KernelTmaWarpSpecializedCooperativeEEENS5_IJNSA_ILi192EEENSA_ILi96EEENSA_ILi128EEEEEENS_10bfloat16_tENS5_IJlSC_lEEESK_SL_NS4_8TiledMMAINS4_8MMA_AtomIJNS4_4SM904GMMA27MMA_64x96x16_F32BF16BF16_SSILNSP_5MajorE0ELSR_0ELNSP_7ScaleInE1ELSS_1EEEEEENS4_6LayoutISD_NS5_IJSC_NSA_ILi0EEESW_EEEEENS5_IJNS4_10UnderscoreESZ_SZ_EEEEENS4_13SM90_TMA_LOADENS4_14ComposedLayoutINS4_7SwizzleILi3ELi4ELi3EEENS4_18smem_ptr_flag_bitsILi16EEENSV_INS5_IJNSA_ILi8EEENSA_ILi64EEEEEENS5_IJS19_SC_EEEEEEEvNS4_8identityENS4_23SM90_TMA_LOAD_MULTICASTES1D_vS1E_EENS_8epilogue10collective6detail29Sm90TmaWarpSpecializedAdapterINS1I_15DefaultEpilogueISK_SL_SL_NS1H_6thread17LinearCombinationISK_Li1EffLNS1M_9ScaleType4KindE0ELNS_15FloatRoundStyleE2ESK_EENS1_15EpilogueDefaultEEEEEvvEEEEvNT_6ParamsE:
[----:B------:R-:W0:Y:S01]  /*0000*/  LDC R1, c[0x0][0x28] ;  /* 0x00000a00ff017b82 */ /* 0x000e220000000800 */
[----:B------:R-:W1:Y:S01]  /*0010*/  S2R R130, SR_TID.X ;  /* 0x0000000000827919 */ /* 0x000e620000002100 */
[----:B------:R-:W-:Y:S01]  /*0020*/  ELECT P0, URZ, PT ;  /* 0x00000000003f782f */ /* 0x000fe20003800000 */
[----:B------:R-:W-:Y:S01]  /*0030*/  BSSY B0, `(.L_x_0) ;  /* 0x000000f000007945 */ /* 0x000fe20003800000 */
[--C-:B-1----:R-:W-:Y:S02]  /*0040*/  SHF.R.U32.HI R0, RZ, 0x5, R130.reuse ;  /* 0x00000005ff007819 */ /* 0x102fe40000011682 */
[----:B------:R-:W-:-:S03]  /*0050*/  SHF.R.U32.HI R7, RZ, 0x7, R130 ;  /* 0x00000007ff077819 */ /* 0x000fc60000011682 */
[----:B------:R-:W1:Y:S04]  /*0060*/  SHFL.IDX PT, R3, R0, RZ, 0x1f ;  /* 0x00001fff00037589 */ /* 0x000e6800000e0000 */
[----:B------:R2:W3:Y:S01]  /*0070*/  SHFL.IDX PT, R2, R7, RZ, 0x1f ;  /* 0x00001fff07027589 */ /* 0x0004e200000e0000 */
[----:B-1----:R-:W-:-:S13]  /*0080*/  ISETP.NE.OR P0, PT, R3, RZ, !P0 ;  /* 0x000000ff0300720c */ /* 0x002fda0004705670 */
[----:B0-23--:R-:W-:Y:S05]  /*0090*/  @P0 BRA `(.L_x_1) ;  /* 0x0000000000200947 */ /* 0x00dfea0003800000 */
[----:B------:R-:W-:Y:S02]  /*00a0*/  ULDC.64 UR4, c[0x0][0x198] ;  /* 0x0000660000047ab9 */ /* 0x000fe40000000a00 */
[----:B------:R-:W-:Y:S02]  /*00b0*/  UIADD3 UR6, UP0, UR4, 0xf0, URZ ;  /* 0x000000f004067890 */ /* 0x000fe4000ff1e03f */
[----:B------:R-:W-:Y:S02]  /*00c0*/  UIADD3 UR4, UP1, UR4, 0x1f0, URZ ;  /* 0x000001f004047890 */ /* 0x000fe4000ff3e03f */
[----:B------:R-:W-:Y:S02]  /*00d0*/  UIADD3.X UR7, URZ, UR5, URZ, UP0, !UPT ;  /* 0x000000053f077290 */ /* 0x000fe400087fe43f */
[----:B------:R-:W-:-:S07]  /*00e0*/  UIADD3.X UR5, URZ, UR5, URZ, UP1, !UPT ;  /* 0x000000053f057290 */ /* 0x000fce0008ffe43f */
[----:B------:R0:W-:Y:S02]  /*00f0*/  UTMACCTL.PF [UR6] ;  /* 0x00000000060079b9 */ /* 0x0001e40008040000 */
[----:B------:R0:W-:Y:S02]  /*0100*/  UTMACCTL.PF [UR4] ;  /* 0x00000000040079b9 */ /* 0x0001e40008040000 */
[----:B0-----:R-:W-:Y:S01]  /*0110*/  NOP ;  /* 0x0000000000007918 */ /* 0x001fe20000000000 */
.L_x_1:
[----:B------:R-:W-:Y:S05]  /*0120*/  BSYNC B0 ;  /* 0x0000000000007941 */ /* 0x000fea0003800000 */
.L_x_0:
[----:B------:R-:W0:Y:S02]  /*0130*/  SHFL.IDX PT, R5, R0, RZ, 0x1f ;  /* 0x00001fff00057589 */ /* 0x000e2400000e0000 */
[----:B0-----:R-:W-:-:S13]  /*0140*/  ISETP.NE.AND P0, PT, R5, RZ, PT ;  /* 0x000000ff0500720c */ /* 0x001fda0003f05270 */
[----:B------:R-:W-:Y:S05]  /*0150*/  @P0 BRA `(.L_x_2) ;  /* 0x0000000000500947 */ /* 0x000fea0003800000 */
[----:B------:R-:W0:Y:S01]  /*0160*/  S2UR UR8, SR_CgaCtaId ;  /* 0x00000000000879c3 */ /* 0x000e220000008800 */
[----:B------:R-:W-:Y:S01]  /*0170*/  UMOV UR4, 0x400 ;  /* 0x0000040000047882 */ /* 0x000fe20000000000 */
[----:B------:R-:W-:Y:S01]  /*0180*/  UMOV UR5, 0x1 ;  /* 0x0000000100057882 */ /* 0x000fe20000000000 */
[----:B------:R-:W-:Y:S01]  /*0190*/  UMOV UR6, 0x4 ;  /* 0x0000000400067882 */ /* 0x000fe20000000000 */
[----:B------:R-:W-:Y:S01]  /*01a0*/  ELECT P0, URZ, PT ;  /* 0x00000000003f782f */ /* 0x000fe20003800000 */
[----:B------:R-:W-:-:S04]  /*01b0*/  UIADD3 UR6, -UR6, 0x100000, URZ ;  /* 0x0010000006067890 */ /* 0x000fc8000fffe13f */
[----:B------:R-:W-:Y:S02]  /*01c0*/  USHF.L.U32 UR7, UR6, 0xb, URZ ;  /* 0x0000000b06077899 */ /* 0x000fe4000800063f */
[----:B------:R-:W-:Y:S02]  /*01d0*/  USHF.L.U32 UR6, UR6, 0x1, URZ ;  /* 0x0000000106067899 */ /* 0x000fe4000800063f */
[----:B0-----:R-:W-:Y:S02]  /*01e0*/  ULEA UR8, UR8, UR4, 0x18 ;  /* 0x0000000408087291 */ /* 0x001fe4000f8ec03f */
[----:B------:R-:W-:-:S04]  /*01f0*/  UIADD3 UR4, -UR5, 0x100000, URZ ;  /* 0x0010000005047890 */ /* 0x000fc8000fffe13f */
[----:B------:R-:W-:Y:S02]  /*0200*/  USHF.L.U32 UR5, UR4, 0xb, URZ ;  /* 0x0000000b04057899 */ /* 0x000fe4000800063f */
[----:B------:R-:W-:Y:S01]  /*0210*/  USHF.L.U32 UR4, UR4, 0x1, URZ ;  /* 0x0000000104047899 */ /* 0x000fe2000800063f */
[----:B------:R-:W0:Y:S11]  /*0220*/  FENCE.VIEW.ASYNC.S ;  /* 0x00000000000073c6 */ /* 0x000e360000000000 */
[----:B0-----:R0:W1:Y:S01]  /*0230*/  SYNCS.EXCH.64 URZ, [UR8], UR4 ;  /* 0x00000004083f75b2 */ /* 0x0010620008000100 */
[----:B------:R0:W2:Y:S01]  /*0240*/  SYNCS.EXCH.64 URZ, [UR8+0x18], UR6 ;  /* 0x00001806083f75b2 */ /* 0x0000a20008000100 */
[----:B------:R0:W3:Y:S01]  /*0250*/  SYNCS.EXCH.64 URZ, [UR8+0x8], UR4 ;  /* 0x00000804083f75b2 */ /* 0x0000e20008000100 */
[----:B------:R0:W4:Y:S01]  /*0260*/  SYNCS.EXCH.64 URZ, [UR8+0x20], UR6 ;  /* 0x00002006083f75b2 */ /* 0x0001220008000100 */
[----:B------:R0:W0:Y:S01]  /*0270*/  SYNCS.EXCH.64 URZ, [UR8+0x10], UR4 ;  /* 0x00001004083f75b2 */ /* 0x0000220008000100 */
[----:B------:R0:W0:Y:S01]  /*0280*/  SYNCS.EXCH.64 URZ, [UR8+0x28], UR6 ;  /* 0x00002806083f75b2 */ /* 0x0000220008000100 */
[----:B------:R-:W-:Y:S01]  /*0290*/  NOP ;  /* 0x0000000000007918 */ /* 0x000fe20000000000 */
.L_x_2:
[----:B------:R-:W-:Y:S01]  /*02a0*/  SHF.R.S32.HI R9, RZ, 0x1f, R130 ;  /* 0x0000001fff097819 */ /* 0x000fe20000011482 */
[----:B------:R-:W5:Y:S01]  /*02b0*/  SHFL.IDX PT, R0, R0, RZ, 0x1f ;  /* 0x00001fff00007589 */ /* 0x000f6200000e0000 */
[----:B0-----:R-:W0:Y:S01]  /*02c0*/  S2UR UR8, SR_CTAID.X ;  /* 0x00000000000879c3 */ /* 0x001e220000002500 */
[----:B------:R-:W-:Y:S02]  /*02d0*/  ELECT P0, URZ, PT ;  /* 0x00000000003f782f */ /* 0x000fe40003800000 */
[----:B------:R-:W-:Y:S01]  /*02e0*/  LEA.HI R9, R9, R130, RZ, 0x7 ;  /* 0x0000008209097211 */ /* 0x000fe200078f38ff */
[----:B------:R-:W1:Y:S01]  /*02f0*/  S2R R4, SR_CTAID.Y ;  /* 0x0000000000047919 */ /* 0x000e620000002600 */
[----:B------:R-:W-:Y:S01]  /*0300*/  SHF.R.S32.HI R6, RZ, 0x1f, R5 ;  /* 0x0000001fff067819 */ /* 0x000fe20000011405 */
[----:B------:R-:W-:Y:S01]  /*0310*/  ULDC UR4, c[0x0][0x150] ;  /* 0x0000540000047ab9 */ /* 0x000fe20000000800 */
[----:B------:R-:W-:Y:S01]  /*0320*/  LOP3.LUT R9, R9, 0xffffff80, RZ, 0xc0, !PT ;  /* 0xffffff8009097812 */ /* 0x000fe200078ec0ff */
[----:B------:R-:W-:Y:S01]  /*0330*/  NOP ;  /* 0x0000000000007918 */ /* 0x000fe20000000000 */
[----:B------:R-:W-:Y:S01]  /*0340*/  LEA.HI R6, R6, R5, RZ, 0x2 ;  /* 0x0000000506067211 */ /* 0x000fe200078f10ff */
[----:B------:R-:W2:Y:S01]  /*0350*/  LDC R12, c[0x0][0x144] ;  /* 0x00005100ff0c7b82 */ /* 0x000ea20000000800 */
[----:B------:R-:W-:Y:S01]  /*0360*/  IMAD.MOV.U32 R19, RZ, RZ, 0x1 ;  /* 0x00000001ff137424 */ /* 0x000fe200078e00ff */
[----:B------:R-:W-:Y:S01]  /*0370*/  NOP ;  /* 0x0000000000007918 */ /* 0x000fe20000000000 */
[----:B------:R-:W-:Y:S01]  /*0380*/  IMAD.IADD R8, R130, 0x1, -R9 ;  /* 0x0000000182087824 */ /* 0x000fe200078e0a09 */
[----:B------:R-:W-:-:S02]  /*0390*/  LOP3.LUT R6, R6, 0x3ffffffc, RZ, 0xc0, !PT ;  /* 0x3ffffffc06067812 */ /* 0x000fc400078ec0ff */
[----:B------:R-:W-:Y:S02]  /*03a0*/  ISETP.NE.AND P3, PT, R2, RZ, PT ;  /* 0x000000ff0200720c */ /* 0x000fe40003f65270 */
[----:B------:R-:W-:Y:S01]  /*03b0*/  SHF.R.S32.HI R9, RZ, 0x1f, R8 ;  /* 0x0000001fff097819 */ /* 0x000fe20000011408 */
[----:B------:R-:W-:Y:S01]  /*03c0*/  IMAD.IADD R6, R5, 0x1, -R6 ;  /* 0x0000000105067824 */ /* 0x000fe200078e0a06 */
[----:B------:R-:W3:Y:S02]  /*03d0*/  LDC R14, c[0x0][0x140] ;  /* 0x00005000ff0e7b82 */ /* 0x000ee40000000800 */
[----:B------:R-:W-:Y:S02]  /*03e0*/  LEA.HI R9, R9, R8, RZ, 0x3 ;  /* 0x0000000809097211 */ /* 0x000fe400078f18ff */
[----:B-----5:R-:W-:Y:S02]  /*03f0*/  ISETP.NE.OR P0, PT, R0, RZ, !P0 ;  /* 0x000000ff0000720c */ /* 0x020fe40004705670 */
[----:B------:R-:W-:-:S02]  /*0400*/  SHF.R.S32.HI R0, RZ, 0x3, R9 ;  /* 0x00000003ff007819 */ /* 0x000fc40000011409 */
[----:B------:R-:W-:Y:S02]  /*0410*/  SHF.R.S32.HI R9, RZ, 0x1f, R9 ;  /* 0x0000001fff097819 */ /* 0x000fe40000011409 */
[----:B0-----:R-:W-:Y:S02]  /*0420*/  I2FP.F32.U32 R10, UR8 ;  /* 0x00000008000a7c45 */ /* 0x001fe40008201000 */
[----:B------:R-:W-:-:S03]  /*0430*/  LEA.HI R9, R9, R0, RZ, 0x2 ;  /* 0x0000000009097211 */ /* 0x000fc600078f10ff */
[----:B------:R-:W-:Y:S01]  /*0440*/  FMUL R10, R10, UR4 ;  /* 0x000000040a0a7c20 */ /* 0x000fe20008400000 */
[----:B------:R-:W-:Y:S01]  /*0450*/  LOP3.LUT R9, R9, 0xfffffffc, RZ, 0xc0, !PT ;  /* 0xfffffffc09097812 */ /* 0x000fe200078ec0ff */
[----:B------:R-:W-:Y:S01]  /*0460*/  VOTEU.ALL UP0, P0 ;  /* 0x00000000003f7886 */ /* 0x000fe20000000000 */
[----:B-1----:R-:W-:Y:S01]  /*0470*/  I2FP.F32.U32 R13, R4 ;  /* 0x00000004000d7245 */ /* 0x002fe20000201000 */
[----:B------:R-:W-:Y:S01]  /*0480*/  ULDC UR4, c[0x0][0x154] ;  /* 0x0000550000047ab9 */ /* 0x000fe20000000800 */
[----:B------:R-:W-:Y:S01]  /*0490*/  VOTEU.ALL UP1, P0 ;  /* 0x00000000003f7886 */ /* 0x000fe20000020000 */
[----:B------:R-:W0:Y:S01]  /*04a0*/  F2I.U32.TRUNC.NTZ R10, R10 ;  /* 0x0000000a000a7305 */ /* 0x000e22000020f000 */
[----:B------:R-:W-:Y:S01]  /*04b0*/  IMAD.IADD R9, R0, 0x1, -R9 ;  /* 0x0000000100097824 */ /* 0x000fe200078e0a09 */
[----:B------:R-:W1:Y:S01]  /*04c0*/  @!UP0 S2UR UR7, SR_CgaCtaId ;  /* 0x00000000000789c3 */ /* 0x000e620000008800 */
[----:B------:R-:W-:Y:S01]  /*04d0*/  FMUL R13, R13, UR4 ;  /* 0x000000040d0d7c20 */ /* 0x000fe20008400000 */
[----:B------:R-:W-:Y:S01]  /*04e0*/  SHF.R.S32.HI R0, RZ, 0x1f, R3 ;  /* 0x0000001fff007819 */ /* 0x000fe20000011403 */
[----:B------:R-:W-:Y:S01]  /*04f0*/  IMAD R22, R6, 0x4, R9 ;  /* 0x0000000406167824 */ /* 0x000fe200078e0209 */
[----:B------:R-:W-:Y:S01]  /*0500*/  UMOV UR4, 0x20 ;  /* 0x0000002000047882 */ /* 0x000fe20000000000 */
[----:B------:R-:W-:Y:S01]  /*0510*/  @!UP0 UMOV UR6, 0x400 ;  /* 0x0000040000068882 */ /* 0x000fe20000000000 */
[----:B------:R-:W-:Y:S01]  /*0520*/  LEA.HI R0, R0, R3, RZ, 0x2 ;  /* 0x0000000300007211 */ /* 0x000fe200078f10ff */
[----:B------:R-:W5:Y:S01]  /*0530*/  F2I.U32.TRUNC.NTZ R13, R13 ;  /* 0x0000000d000d7305 */ /* 0x000f62000020f000 */
[----:B------:R-:W-:Y:S01]  /*0540*/  LEA.HI R6, R22, R22, RZ, 0x1 ;  /* 0x0000001616067211 */ /* 0x000fe200078f08ff */
[----:B------:R-:W4:Y:S01]  /*0550*/  LDC R9, c[0x0][0x148] ;  /* 0x00005200ff097b82 */ /* 0x000f220000000800 */
[----:B------:R-:W-:Y:S01]  /*0560*/  LOP3.LUT R0, R0, 0xfffffffc, RZ, 0xc0, !PT ;  /* 0xfffffffc00007812 */ /* 0x000fe200078ec0ff */
[----:B------:R-:W-:-:S04]  /*0570*/  @!UP0 UIADD3 UR4, -UR4, 0x100000, URZ ;  /* 0x0010000004048890 */ /* 0x000fc8000fffe13f */
[----:B------:R-:W-:Y:S02]  /*0580*/  @!UP0 USHF.L.U32 UR5, UR4, 0xb, URZ ;  /* 0x0000000b04058899 */ /* 0x000fe4000800063f */
[----:B------:R-:W-:Y:S01]  /*0590*/  @!UP0 USHF.L.U32 UR4, UR4, 0x1, URZ ;  /* 0x0000000104048899 */ /* 0x000fe2000800063f */
[----:B------:R-:W-:Y:S01]  /*05a0*/  LOP3.LUT R11, R6, 0xfffffffe, RZ, 0xc0, !PT ;  /* 0xfffffffe060b7812 */ /* 0x000fe200078ec0ff */
[----:B0-----:R-:W-:Y:S01]  /*05b0*/  IMAD.MOV R15, RZ, RZ, -R10 ;  /* 0x000000ffff0f7224 */ /* 0x001fe200078e0a0a */
[----:B---3--:R-:W-:Y:S01]  /*05c0*/  ISETP.EQ.U32.AND P2, PT, R14, 0x1, PT ;  /* 0x000000010e00780c */ /* 0x008fe20003f42070 */
[----:B------:R-:W-:Y:S02]  /*05d0*/  IMAD.IADD R3, R3, 0x1, -R0 ;  /* 0x0000000103037824 */ /* 0x000fe400078e0a00 */
[----:B--2---:R-:W-:Y:S02]  /*05e0*/  IMAD R6, R12, R15, UR8 ;  /* 0x000000080c067e24 */ /* 0x004fe4000f8e020f */
[----:B------:R-:W-:Y:S01]  /*05f0*/  IMAD.IADD R11, R22, 0x1, -R11 ;  /* 0x00000001160b7824 */ /* 0x000fe200078e0a0b */
[----:B------:R-:W-:Y:S01]  /*0600*/  ISETP.NE.AND P1, PT, R3, 0x3, PT ;  /* 0x000000030300780c */ /* 0x000fe20003f25270 */
[----:B-----5:R-:W-:-:S03]  /*0610*/  IMAD.MOV R24, RZ, RZ, -R13 ;  /* 0x000000ffff187224 */ /* 0x020fc600078e0a0d */
[----:B------:R-:W-:Y:S01]  /*0620*/  ISETP.NE.AND P4, PT, R11, R6, PT ;  /* 0x000000060b00720c */ /* 0x000fe20003f85270 */
[----:B------:R-:W-:Y:S01]  /*0630*/  IMAD.SHL.U32 R11, R22, 0x4, RZ ;  /* 0x00000004160b7824 */ /* 0x000fe200078e00ff */
[----:B-1----:R-:W-:Y:S01]  /*0640*/  @!UP0 ULEA UR6, UR7, UR6, 0x18 ;  /* 0x0000000607068291 */ /* 0x002fe2000f8ec03f */
[----:B------:R-:W-:Y:S01]  /*0650*/  ISETP.EQ.OR P1, PT, R3, RZ, !P1 ;  /* 0x000000ff0300720c */ /* 0x000fe20004f22670 */
[----:B------:R-:W-:Y:S01]  /*0660*/  VOTEU.ALL UP0, P0 ;  /* 0x00000000003f7886 */ /* 0x000fe20000000000 */
[----:B------:R-:W-:Y:S02]  /*0670*/  LOP3.LUT P0, RZ, R8, 0x7, RZ, 0xc0, !PT ;  /* 0x0000000708ff7812 */ /* 0x000fe4000780c0ff */
[----:B------:R-:W-:Y:S01]  /*0680*/  LOP3.LUT R22, R22, 0xc, R11, 0x78, !PT ;  /* 0x0000000c16167812 */ /* 0x000fe200078e780b */
[----:B----4-:R-:W-:Y:S01]  /*0690*/  IMAD R11, R9, R24, R4 ;  /* 0x00000018090b7224 */ /* 0x010fe200078e0204 */
[----:B------:R-:W-:Y:S02]  /*06a0*/  IADD3 R8, R2, -0x1, RZ ;  /* 0xffffffff02087810 */ /* 0x000fe40007ffe0ff */
[----:B------:R-:W-:-:S02]  /*06b0*/  ISETP.LT.U32.AND P0, PT, R22, 0x2, !P0 ;  /* 0x000000021600780c */ /* 0x000fc40004701070 */
[----:B------:R-:W-:Y:S01]  /*06c0*/  @P4 LEA.HI R0, R22, R22, RZ, 0x1 ;  /* 0x0000001616004211 */ /* 0x000fe200078f08ff */
[----:B------:R-:W0:Y:S02]  /*06d0*/  FENCE.VIEW.ASYNC.S ;  /* 0x00000000000073c6 */ /* 0x000e240000000000 */
[----:B0-----:R0:W1:Y:S01]  /*06e0*/  @!UP0 SYNCS.EXCH.64 URZ, [UR6+0x40], UR4 ;  /* 0x00004004063f85b2 */ /* 0x0010620008000100 */
[----:B------:R-:W-:Y:S02]  /*06f0*/  ISETP.EQ.AND P1, PT, R2, RZ, P1 ;  /* 0x000000ff0200720c */ /* 0x000fe40000f22270 */
[----:B------:R-:W-:Y:S02]  /*0700*/  @P4 SHF.R.S32.HI R0, RZ, 0x1, R0 ;  /* 0x00000001ff004819 */ /* 0x000fe40000011400 */
[----:B------:R-:W-:Y:S02]  /*0710*/  ISETP.GE.U32.AND P6, PT, R8, 0x2, PT ;  /* 0x000000020800780c */ /* 0x000fe40003fc6070 */
[----:B------:R-:W-:-:S02]  /*0720*/  @P4 ISETP.NE.AND P5, PT, R0, R11, PT ;  /* 0x0000000b0000420c */ /* 0x000fc40003fa5270 */
[----:B------:R-:W-:Y:S02]  /*0730*/  SEL R0, RZ, 0x1, !P0 ;  /* 0x00000001ff007807 */ /* 0x000fe40004000000 */
[----:B------:R-:W-:Y:S02]  /*0740*/  @P4 SEL R19, RZ, 0x1, P5 ;  /* 0x00000001ff134807 */ /* 0x000fe40002800000 */
[----:B------:R-:W-:Y:S02]  /*0750*/  SEL R18, RZ, 0x1, !P1 ;  /* 0x00000001ff127807 */ /* 0x000fe40004800000 */
[----:B------:R-:W-:Y:S01]  /*0760*/  LOP3.LUT R19, R19, R0, RZ, 0xc0, !PT ;  /* 0x0000000013137212 */ /* 0x000fe200078ec0ff */
[----:B------:R0:W2:Y:S01]  /*0770*/  @!UP1 SYNCS.EXCH.64 URZ, [UR6+0x48], UR4 ;  /* 0x00004804063f95b2 */ /* 0x0000a20008000100 */
[----:B------:R-:W-:Y:S01]  /*0780*/  LOP3.LUT R0, R130, 0x7f, RZ, 0xc0, !PT ;  /* 0x0000007f82007812 */ /* 0x000fe200078ec0ff */
[----:B------:R-:W-:Y:S01]  /*0790*/  NOP ;  /* 0x0000000000007918 */ /* 0x000fe20000000000 */
[----:B------:R-:W-:Y:S01]  /*07a0*/  SEL R18, R18, 0x2, P6 ;  /* 0x0000000212127807 */ /* 0x000fe20003000000 */
[----:B------:R-:W-:Y:S06]  /*07b0*/  @!P2 BRA `(.L_x_3) ;  /* 0x000000000008a947 */ /* 0x000fec0003800000 */
[----:B-12---:R-:W-:Y:S01]  /*07c0*/  UCGABAR_ARV ;  /* 0x00000000000079c7 */ /* 0x006fe20008000000 */
[----:B------:R-:W-:Y:S05]  /*07d0*/  BRA `(.L_x_4) ;  /* 0x0000000000047947 */ /* 0x000fea0003800000 */
.L_x_3:
[----:B-12---:R-:W-:Y:S01]  /*07e0*/  NOP ;  /* 0x0000000000007918 */ /* 0x006fe20000000000 */
.L_x_4:
[----:B------:R-:W1:Y:S01]  /*07f0*/  LDC R2, c[0x0][0x65c] ;  /* 0x00019700ff027b82 */ /* 0x000e620000000800 */
[----:B------:R-:W-:Y:S02]  /*0800*/  IMAD.U32 R10, RZ, RZ, UR8 ;  /* 0x00000008ff0a7e24 */ /* 0x000fe4000f8e00ff */
[----:B------:R-:W-:Y:S01]  /*0810*/  IMAD.MOV.U32 R11, RZ, RZ, RZ ;  /* 0x000000ffff0b7224 */ /* 0x000fe200078e00ff */
[----:B-1----:R-:W-:-:S04]  /*0820*/  ISETP.NE.AND P1, PT, R2, 0x1, PT ;  /* 0x000000010200780c */ /* 0x002fc80003f25270 */
[----:B------:R-:W-:-:S09]  /*0830*/  P2R R5, PR, RZ, 0x2 ;  /* 0x00000002ff057803 */ /* 0x000fd20000000000 */
[----:B------:R-:W1:Y:S01]  /*0840*/  @P1 LDC R17, c[0x0][0x10] ;  /* 0x00000400ff111b82 */ /* 0x000e620000000800 */
[----:B------:R-:W-:Y:S02]  /*0850*/  @P1 IMAD.MOV.U32 R5, RZ, RZ, RZ ;  /* 0x000000ffff051224 */ /* 0x000fe400078e00ff */
[----:B------:R-:W-:-:S05]  /*0860*/  @P1 IMAD.MOV.U32 R15, RZ, RZ, RZ ;  /* 0x000000ffff0f1224 */ /* 0x000fca00078e00ff */
[----:B------:R-:W2:Y:S01]  /*0870*/  @!P1 LDC R13, c[0x0][0xc] ;  /* 0x00000300ff0d9b82 */ /* 0x000ea20000000800 */
[----:B0-----:R-:W-:Y:S01]  /*0880*/  ULDC UR4, c[0x0][0xc] ;  /* 0x0000030000047ab9 */ /* 0x001fe20000000800 */
[----:B------:R-:W-:Y:S01]  /*0890*/  ULDC UR5, c[0x0][0x10] ;  /* 0x0000040000057ab9 */ /* 0x000fe20000000800 */
[----:B------:R-:W-:Y:S01]  /*08a0*/  ULDC UR6, c[0x0][0x14] ;  /* 0x0000050000067ab9 */ /* 0x000fe20000000800 */
[----:B------:R-:W-:-:S04]  /*08b0*/  UIMAD.WIDE.U32 UR4, UR4, UR5, URZ ;  /* 0x00000005040472a5 */ /* 0x000fc8000f8e003f */
[----:B------:R-:W-:Y:S02]  /*08c0*/  UIMAD.WIDE.U32 UR38, UR4, UR6, URZ ;  /* 0x00000006042672a5 */ /* 0x000fe4000f8e003f */
[----:B------:R-:W-:-:S04]  /*08d0*/  UIMAD UR41, UR5, UR6, URZ ;  /* 0x00000006052972a4 */ /* 0x000fc8000f8e023f */
[----:B------:R-:W-:Y:S01]  /*08e0*/  UIADD3 UR41, UR39, UR41, URZ ;  /* 0x0000002927297290 */ /* 0x000fe2000fffe03f */
[----:B-1----:R-:W-:-:S04]  /*08f0*/  @P1 IMAD.WIDE.U32 R16, R17, UR8, R4 ;  /* 0x0000000811101c25 */ /* 0x002fc8000f8e0004 */
[----:B------:R-:W-:Y:S02]  /*0900*/  @P1 IMAD.IADD R17, R17, 0x1, R15 ;  /* 0x0000000111111824 */ /* 0x000fe400078e020f */
[----:B--2---:R-:W-:-:S04]  /*0910*/  @!P1 IMAD.WIDE.U32 R10, R4, R13, R10 ;  /* 0x0000000d040a9225 */ /* 0x004fc800078e000a */
[----:B------:R-:W-:Y:S02]  /*0920*/  @!P1 IMAD.MOV.U32 R16, RZ, RZ, R10 ;  /* 0x000000ffff109224 */ /* 0x000fe400078e000a */
[----:B------:R-:W-:Y:S01]  /*0930*/  @!P1 IMAD.MOV.U32 R17, RZ, RZ, R11 ;  /* 0x000000ffff119224 */ /* 0x000fe200078e000b */
[----:B------:R-:W-:Y:S06]  /*0940*/  @!P2 BRA `(.L_x_5) ;  /* 0x00000000000ca947 */ /* 0x000fec0003800000 */
[----:B------:R-:W-:Y:S01]  /*0950*/  UCGABAR_WAIT ;  /* 0x0000000000007dc7 */ /* 0x000fe20008000000 */
[----:B------:R-:W-:Y:S01]  /*0960*/  CCTL.IVALL ;  /* 0x00000000ff00798f */ /* 0x000fe20002000000 */
[----:B------:R-:W-:Y:S05]  /*0970*/  BRA `(.L_x_6) ;  /* 0x0000000000047947 */ /* 0x000fea0003800000 */
.L_x_5:
[----:B------:R-:W-:Y:S06]  /*0980*/  BAR.SYNC.DEFER_BLOCKING 0x0 ;  /* 0x0000000000007b1d */ /* 0x000fec0000010000 */
.L_x_6:
[----:B------:R-:W-:Y:S05]  /*0990*/  @!P3 BRA `(.L_x_7) ;  /* 0x0000008800ccb947 */ /* 0x000fea0003800000 */
[----:B------:R-:W-:-:S13]  /*09a0*/  ISETP.GT.U32.AND P0, PT, R8, 0x1, PT ;  /* 0x000000010800780c */ /* 0x000fda0003f04070 */
[----:B------:R-:W-:Y:S05]  /*09b0*/  @P0 EXIT ;  /* 0x000000000000094d */ /* 0x000fea0003800000 */
[----:B------:R-:W-:Y:S01]  /*09c0*/  ULDC.64 UR4, c[0x0][0x650] ;  /* 0x0001940000047ab9 */ /* 0x000fe20000000a00 */
[----:B------:R-:W-:Y:S01]  /*09d0*/  PRMT R3, RZ, 0x7610, R3 ;  /* 0x00007610ff037816 */ /* 0x000fe20000000003 */
[----:B------:R-:W-:Y:S01]  /*09e0*/  IMAD.MOV.U32 R131, RZ, RZ, -0x1 ;  /* 0xffffffffff837424 */ /* 0x000fe200078e00ff */
[----:B------:R-:W-:Y:S01]  /*09f0*/  ISETP.GE.U32.AND P0, PT, R16, UR4, PT ;  /* 0x0000000410007c0c */ /* 0x000fe2000bf06070 */
[----:B------:R-:W-:Y:S02]  /*0a00*/  IMAD.MOV.U32 R135, RZ, RZ, -0x1 ;  /* 0xffffffffff877424 */ /* 0x000fe400078e00ff */
[----:B------:R-:W-:Y:S01]  /*0a10*/  IMAD.MOV.U32 R23, RZ, RZ, -0x1 ;  /* 0xffffffffff177424 */ /* 0x000fe200078e00ff */
[----:B------:R-:W-:-:S13]  /*0a20*/  ISETP.GE.U32.AND.EX P0, PT, R17, UR5, PT, P0 ;  /* 0x0000000511007c0c */ /* 0x000fda000bf06100 */
[----:B------:R-:W-:Y:S05]  /*0a30*/  @P0 BRA `(.L_x_8) ;  /* 0x00000004002c0947 */ /* 0x000fea0003800000 */
[----:B------:R-:W0:Y:S01]  /*0a40*/  LDC.64 R26, c[0x0][0x628] ;  /* 0x00018a00ff1a7b82 */ /* 0x000e220000000a00 */
[----:B------:R-:W-:Y:S01]  /*0a50*/  MOV R10, R16 ;  /* 0x00000010000a7202 */ /* 0x000fe20000000f00 */
[----:B------:R-:W-:-:S06]  /*0a60*/  IMAD.MOV.U32 R11, RZ, RZ, R17 ;  /* 0x000000ffff0b7224 */ /* 0x000fcc00078e0011 */
[----:B------:R-:W1:Y:S08]  /*0a70*/  LDC R8, c[0x0][0x630] ;  /* 0x00018c00ff087b82 */ /* 0x000e700000000800 */
[----:B------:R-:W2:Y:S01]  /*0a80*/  LDC.64 R28, c[0x0][0x620] ;  /* 0x00018800ff1c7b82 */ /* 0x000ea20000000a00 */
[----:B0-----:R-:W-:-:S04]  /*0a90*/  ISETP.NE.U32.AND P0, PT, R26, RZ, PT ;  /* 0x000000ff1a00720c */ /* 0x001fc80003f05070 */
[----:B------:R-:W-:-:S13]  /*0aa0*/  ISETP.NE.AND.EX P0, PT, R27, RZ, PT, P0 ;  /* 0x000000ff1b00720c */ /* 0x000fda0003f05300 */
[----:B-12---:R-:W-:Y:S05]  /*0ab0*/  @!P0 BRA `(.L_x_9) ;  /* 0x0000000000288947 */ /* 0x006fea0003800000 */
[----:B------:R-:W0:Y:S02]  /*0ac0*/  LDC R3, c[0x0][0x634] ;  /* 0x00018d00ff037b82 */ /* 0x000e240000000800 */
[----:B0-----:R-:W-:-:S05]  /*0ad0*/  IADD3 R3, P0, R16, R3, RZ ;  /* 0x0000000310037210 */ /* 0x001fca0007f1e0ff */
[----:B------:R-:W-:-:S04]  /*0ae0*/  IMAD.X R21, RZ, RZ, R17, P0 ;  /* 0x000000ffff157224 */ /* 0x000fc800000e0611 */
[----:B------:R-:W-:-:S04]  /*0af0*/  IMAD.WIDE.U32 R10, R21, R26, RZ ;  /* 0x0000001a150a7225 */ /* 0x000fc800078e00ff */
[----:B------:R-:W-:-:S04]  /*0b00*/  IMAD.WIDE.U32 R12, P0, R3, R27, R10 ;  /* 0x0000001b030c7225 */ /* 0x000fc8000780000a */
[----:B------:R-:W-:-:S04]  /*0b10*/  IMAD.WIDE.U32 R10, R3, R26, RZ ;  /* 0x0000001a030a7225 */ /* 0x000fc800078e00ff */
[----:B------:R-:W-:Y:S01]  /*0b20*/  IMAD.X R15, RZ, RZ, RZ, P0 ;  /* 0x000000ffff0f7224 */ /* 0x000fe200000e06ff */
[----:B------:R-:W-:Y:S01]  /*0b30*/  IADD3 RZ, P0, R11, R12, RZ ;  /* 0x0000000c0bff7210 */ /* 0x000fe20007f1e0ff */
[----:B------:R-:W-:-:S04]  /*0b40*/  IMAD.MOV.U32 R14, RZ, RZ, R13 ;  /* 0x000000ffff0e7224 */ /* 0x000fc800078e000d */
[----:B------:R-:W-:-:S08]  /*0b50*/  IMAD.WIDE.U32.X R10, R21, R27, R14, P0 ;  /* 0x0000001b150a7225 */ /* 0x000fd000000e040e */
.L_x_9:
[----:B------:R-:W0:Y:S01]  /*0b60*/  LDC.64 R32, c[0x0][0x640] ;  /* 0x00019000ff207b82 */ /* 0x000e220000000a00 */
[--C-:B------:R-:W-:Y:S01]  /*0b70*/  SHF.R.U64 R27, R10, R8, R11.reuse ;  /* 0x000000080a1b7219 */ /* 0x100fe2000000120b */
[----:B------:R-:W-:Y:S01]  /*0b80*/  IMAD R31, R9, R24, R4 ;  /* 0x00000018091f7224 */ /* 0x000fe200078e0204 */
[----:B------:R-:W-:Y:S01]  /*0b90*/  SHF.R.U32.HI R3, RZ, R8, R11 ;  /* 0x00000008ff037219 */ /* 0x000fe2000001160b */
[----:B------:R-:W-:Y:S01]  /*0ba0*/  IMAD.MOV.U32 R23, RZ, RZ, 0x1 ;  /* 0x00000001ff177424 */ /* 0x000fe200078e00ff */
[----:B------:R-:W-:-:S03]  /*0bb0*/  IADD3 R5, P0, RZ, -R27, RZ ;  /* 0x8000001bff057210 */ /* 0x000fc60007f1e0ff */
[----:B------:R-:W1:Y:S02]  /*0bc0*/  LDC R12, c[0x0][0x618] ;  /* 0x00018600ff0c7b82 */ /* 0x000e640000000800 */
[----:B------:R-:W-:Y:S02]  /*0bd0*/  IMAD.X R3, RZ, RZ, ~R3, P0 ;  /* 0x000000ffff037224 */ /* 0x000fe400000e0e03 */
[----:B------:R-:W-:-:S04]  /*0be0*/  IMAD.WIDE.U32 R10, R5, R28, R16 ;  /* 0x0000001c050a7225 */ /* 0x000fc800078e0010 */
[----:B------:R-:W2:Y:S01]  /*0bf0*/  LDC R20, c[0x0][0x608] ;  /* 0x00018200ff147b82 */ /* 0x000ea20000000800 */
[----:B------:R-:W-:Y:S02]  /*0c00*/  IMAD R8, R3, R28, RZ ;  /* 0x0000001c03087224 */ /* 0x000fe400078e02ff */
[----:B------:R-:W-:Y:S02]  /*0c10*/  IMAD.MOV.U32 R3, RZ, RZ, -0x1 ;  /* 0xffffffffff037424 */ /* 0x000fe400078e00ff */
[----:B------:R-:W-:-:S03]  /*0c20*/  IMAD R5, R5, R29, R8 ;  /* 0x0000001d05057224 */ /* 0x000fc600078e0208 */
[----:B------:R-:W3:Y:S01]  /*0c30*/  LDC R30, c[0x0][0x658] ;  /* 0x00019600ff1e7b82 */ /* 0x000ee20000000800 */
[----:B------:R-:W-:Y:S01]  /*0c40*/  IMAD.IADD R5, R11, 0x1, R5 ;  /* 0x000000010b057824 */ /* 0x000fe200078e0205 */
[----:B0-----:R-:W-:-:S04]  /*0c50*/  ISETP.NE.U32.AND P0, PT, R32, RZ, PT ;  /* 0x000000ff2000720c */ /* 0x001fc80003f05070 */
[----:B------:R-:W-:Y:S02]  /*0c60*/  ISETP.NE.AND.EX P0, PT, R33, RZ, PT, P0 ;  /* 0x000000ff2100720c */ /* 0x000fe40003f05300 */
[----:B------:R-:W0:Y:S01]  /*0c70*/  LDC R26, c[0x0][0x600] ;  /* 0x00018000ff1a7b82 */ /* 0x000e220000000800 */
[-CC-:B-1----:R-:W-:Y:S02]  /*0c80*/  SHF.R.U64 R14, R10, R12.reuse, R5.reuse ;  /* 0x0000000c0a0e7219 */ /* 0x182fe40000001205 */
[----:B------:R-:W-:-:S05]  /*0c90*/  SHF.R.U32.HI R5, RZ, R12, R5 ;  /* 0x0000000cff057219 */ /* 0x000fca0000011605 */
[----:B------:R-:W1:Y:S01]  /*0ca0*/  LDC R15, c[0x0][0x648] ;  /* 0x00019200ff0f7b82 */ /* 0x000e620000000800 */
[-CC-:B--2---:R-:W-:Y:S02]  /*0cb0*/  SHF.R.U64 R29, R14, R20.reuse, R5.reuse ;  /* 0x000000140e1d7219 */ /* 0x184fe40000001205 */
[----:B------:R-:W-:-:S05]  /*0cc0*/  SHF.R.U32.HI R5, RZ, R20, R5 ;  /* 0x00000014ff057219 */ /* 0x000fca0000011605 */
[----:B------:R-:W2:Y:S01]  /*0cd0*/  LDC R21, c[0x0][0x638] ;  /* 0x00018e00ff157b82 */ /* 0x000ea20000000800 */
[-CC-:B---3--:R-:W-:Y:S02]  /*0ce0*/  SHF.R.U64 R20, R29, R30.reuse, R5.reuse ;  /* 0x0000001e1d147219 */ /* 0x188fe40000001205 */
[-C--:B------:R-:W-:Y:S02]  /*0cf0*/  SHF.L.U32 R3, R3, R30.reuse, RZ ;  /* 0x0000001e03037219 */ /* 0x080fe400000006ff */
[----:B------:R-:W-:Y:S01]  /*0d00*/  SHF.R.U32.HI R5, RZ, R30, R5 ;  /* 0x0000001eff057219 */ /* 0x000fe20000011605 */
[----:B------:R-:W-:Y:S01]  /*0d10*/  IMAD.MOV.U32 R4, RZ, RZ, R20 ;  /* 0x000000ffff047224 */ /* 0x000fe200078e0014 */
[----:B------:R-:W-:Y:S01]  /*0d20*/  LOP3.LUT R12, RZ, R3, RZ, 0x33, !PT ;  /* 0x00000003ff0c7212 */ /* 0x000fe200078e33ff */
[----:B------:R-:W3:Y:S01]  /*0d30*/  LDC R25, c[0x0][0x610] ;  /* 0x00018400ff197b82 */ /* 0x000ee20000000800 */
[----:B------:R-:W-:Y:S05]  /*0d40*/  @!P0 BRA `(.L_x_10) ;  /* 0x0000000000288947 */ /* 0x000fea0003800000 */
[----:B------:R-:W4:Y:S02]  /*0d50*/  LDC R3, c[0x0][0x64c] ;  /* 0x00019300ff037b82 */ /* 0x000f240000000800 */
[----:B----4-:R-:W-:-:S05]  /*0d60*/  IADD3 R3, P0, R20, R3, RZ ;  /* 0x0000000314037210 */ /* 0x010fca0007f1e0ff */
[----:B------:R-:W-:-:S04]  /*0d70*/  IMAD.X R13, RZ, RZ, R5, P0 ;  /* 0x000000ffff0d7224 */ /* 0x000fc800000e0605 */
[----:B------:R-:W-:-:S04]  /*0d80*/  IMAD.WIDE.U32 R4, R13, R32, RZ ;  /* 0x000000200d047225 */ /* 0x000fc800078e00ff */
[----:B------:R-:W-:-:S04]  /*0d90*/  IMAD.WIDE.U32 R8, P0, R3, R33, R4 ;  /* 0x0000002103087225 */ /* 0x000fc80007800004 */
[----:B------:R-:W-:Y:S01]  /*0da0*/  IMAD.WIDE.U32 R4, R3, R32, RZ ;  /* 0x0000002003047225 */ /* 0x000fe200078e00ff */
[----:B------:R-:W-:-:S03]  /*0db0*/  IADD3.X R11, RZ, RZ, RZ, P0, !PT ;  /* 0x000000ffff0b7210 */ /* 0x000fc600007fe4ff */
[----:B------:R-:W-:Y:S01]  /*0dc0*/  IMAD.MOV.U32 R10, RZ, RZ, R9 ;  /* 0x000000ffff0a7224 */ /* 0x000fe200078e0009 */
[----:B------:R-:W-:-:S05]  /*0dd0*/  IADD3 RZ, P0, R5, R8, RZ ;  /* 0x0000000805ff7210 */ /* 0x000fca0007f1e0ff */
[----:B------:R-:W-:-:S08]  /*0de0*/  IMAD.WIDE.U32.X R4, R13, R33, R10, P0 ;  /* 0x000000210d047225 */ /* 0x000fd000000e040a */
.L_x_10:
[----:B-1----:R-:W-:Y:S01]  /*0df0*/  SHF.R.U64 R4, R4, R15, R5 ;  /* 0x0000000f04047219 */ /* 0x002fe20000001205 */
[----:B0-----:R-:W-:Y:S01]  /*0e00*/  VIADD R5, R26, 0xffffffff ;  /* 0xffffffff1a057836 */ /* 0x001fe20000000000 */
[----:B------:R-:W-:Y:S01]  /*0e10*/  SHF.L.U32 R3, R23, R30, RZ ;  /* 0x0000001e17037219 */ /* 0x000fe200000006ff */
[----:B------:R-:W-:Y:S01]  /*0e20*/  IMAD.MOV.U32 R23, RZ, RZ, R27 ;  /* 0x000000ffff177224 */ /* 0x000fe200078e001b */
[----:B------:R-:W-:Y:S01]  /*0e30*/  LOP3.LUT R12, R29, R12, RZ, 0xc0, !PT ;  /* 0x0000000c1d0c7212 */ /* 0x000fe200078ec0ff */
[----:B------:R-:W-:Y:S01]  /*0e40*/  IMAD.MOV R8, RZ, RZ, -R4 ;  /* 0x000000ffff087224 */ /* 0x000fe200078e0a04 */
[----:B------:R-:W-:Y:S02]  /*0e50*/  SEL R6, R6, R31, !P1 ;  /* 0x0000001f06067207 */ /* 0x000fe40004800000 */
[----:B------:R-:W-:Y:S01]  /*0e60*/  LOP3.LUT R5, R14, R5, RZ, 0xc0, !PT ;  /* 0x000000050e057212 */ /* 0x000fe200078ec0ff */
[----:B------:R-:W-:Y:S02]  /*0e70*/  IMAD R9, R3, R4, R12 ;  /* 0x0000000403097224 */ /* 0x000fe400078e020c */
[----:B--2---:R-:W-:-:S02]  /*0e80*/  IMAD R3, R8, R21, R20 ;  /* 0x0000001508037224 */ /* 0x004fc400078e0214 */
[----:B---3--:R-:W-:Y:S02]  /*0e90*/  IMAD R6, R9, R25, R6 ;  /* 0x0000001909067224 */ /* 0x008fe400078e0206 */
[----:B------:R-:W-:Y:S02]  /*0ea0*/  IMAD R131, R3, R26, R5 ;  /* 0x0000001a03837224 */ /* 0x000fe400078e0205 */
[----:B------:R-:W-:-:S03]  /*0eb0*/  IMAD.MOV.U32 R4, RZ, RZ, 0x1 ;  /* 0x00000001ff047424 */ /* 0x000fc600078e00ff */
[----:B------:R-:W-:Y:S02]  /*0ec0*/  SEL R135, R131, R6, !P1 ;  /* 0x0000000683877207 */ /* 0x000fe40004800000 */
[----:B------:R-:W-:Y:S02]  /*0ed0*/  PRMT R3, R4, 0x7610, R3 ;  /* 0x0000761004037816 */ /* 0x000fe40000000003 */
[----:B------:R-:W-:-:S07]  /*0ee0*/  SEL R131, R6, R131, !P1 ;  /* 0x0000008306837207 */ /* 0x000fce0004800000 */
.L_x_8:
[----:B------:R-:W-:-:S08]  /*0ef0*/  NOP ;  /* 0x0000000000007918 */ /* 0x000fd00000000000 */
[----:B------:R-:W0:Y:S02]  /*0f00*/  USETMAXREG.TRY_ALLOC.CTAPOOL UP0, 0xe8 ;  /* 0x000000e8000079c8 */ /* 0x000e240008000600 */
[----:B0-----:R-:W-:-:S13]  /*0f10*/  PLOP3.LUT P0, PT, PT, PT, UP0, 0x80, 0x0 ;  /* 0x000000000000781c */ /* 0x001fda0003f0f008 */
[----:B------:R-:W-:Y:S05]  /*0f20*/  @!P0 BRA `(.L_x_8) ;  /* 0xfffffffc00f08947 */ /* 0x000fea000383ffff */
[----:B------:R-:W-:Y:S01]  /*0f30*/  ULDC.64 UR4, c[0x0][0x598] ;  /* 0x0001660000047ab9 */ /* 0x000fe20000000a00 */
[----:B------:R-:W-:Y:S01]  /*0f40*/  ULDC.64 UR36, c[0x0][0x208] ;  /* 0x0000820000247ab9 */ /* 0x000fe20000000a00 */
[----:B------:R-:W-:-:S04]  /*0f50*/  ISETP.NE.U32.AND P0, PT, RZ, UR4, PT ;  /* 0x00000004ff007c0c */ /* 0x000fc8000bf05070 */
[----:B------:R-:W-:-:S13]  /*0f60*/  ISETP.NE.AND.EX P0, PT, RZ, UR5, PT, P0 ;  /* 0x00000005ff007c0c */ /* 0x000fda000bf05300 */
[----:B------:R-:W-:Y:S05]  /*0f70*/  @!P0 BRA `(.L_x_11) ;  /* 0x00000000001c8947 */ /* 0x000fea0003800000 */
[----:B------:R-:W0:Y:S02]  /*0f80*/  LDC.64 R4, c[0x0][0x598] ;  /* 0x00016600ff047b82 */ /* 0x000e240000000a00 */
[----:B0-----:R-:W2:Y:S02]  /*0f90*/  LDG.E.64 R4, desc[UR36][R4.64] ;  /* 0x0000002404047981 */ /* 0x001ea4000c1e1b00 */
[----:B--2---:R-:W-:-:S04]  /*0fa0*/  ISETP.NE.U32.AND P0, PT, R4, RZ, PT ;  /* 0x000000ff0400720c */ /* 0x004fc80003f05070 */
[----:B------:R-:W-:-:S13]  /*0fb0*/  ISETP.NE.AND.EX P0, PT, R5, RZ, PT, P0 ;  /* 0x000000ff0500720c */ /* 0x000fda0003f05300 */
[----:B------:R-:W-:Y:S05]  /*0fc0*/  @!P0 BRA `(.L_x_11) ;  /* 0x0000000000088947 */ /* 0x000fea0003800000 */
[----:B------:R0:W5:Y:S01]  /*0fd0*/  LD.E R122, desc[UR36][R4.64] ;  /* 0x00000024047a7980 */ /* 0x000162000c101900 */
[----:B------:R-:W-:Y:S05]  /*0fe0*/  BRA `(.L_x_12) ;  /* 0x0000000000247947 */ /* 0x000fea0003800000 */
.L_x_11:
[----:B------:R-:W-:Y:S02]  /*0ff0*/  ULDC.64 UR4, c[0x0][0x588] ;  /* 0x0001620000047ab9 */ /* 0x000fe40000000a00 */
[----:B------:R-:W-:-:S04]  /*1000*/  ISETP.NE.U32.AND P0, PT, RZ, UR4, PT ;  /* 0x00000004ff007c0c */ /* 0x000fc8000bf05070 */
[----:B------:R-:W-:-:S13]  /*1010*/  ISETP.NE.AND.EX P0, PT, RZ, UR5, PT, P0 ;  /* 0x00000005ff007c0c */ /* 0x000fda000bf05300 */
[----:B------:R-:W-:Y:S05]  /*1020*/  @!P0 BRA `(.L_x_13) ;  /* 0x00000000000c8947 */ /* 0x000fea0003800000 */
[----:B------:R-:W0:Y:S02]  /*1030*/  LDC.64 R122, c[0x0][0x588] ;  /* 0x00016200ff7a7b82 */ /* 0x000e240000000a00 */
[----:B0-----:R1:W5:Y:S01]  /*1040*/  LDG.E R122, desc[UR36][R122.64] ;  /* 0x000000247a7a7981 */ /* 0x001362000c1e1900 */
[----:B------:R-:W-:Y:S05]  /*1050*/  BRA `(.L_x_12) ;  /* 0x0000000000087947 */ /* 0x000fea0003800000 */
.L_x_13:
[----:B------:R-:W-:Y:S02]  /*1060*/  ULDC UR4, c[0x0][0x580] ;  /* 0x0001600000047ab9 */ /* 0x000fe40000000800 */
[----:B------:R-:W-:-:S07]  /*1070*/  IMAD.U32 R122, RZ, RZ, UR4 ;  /* 0x00000004ff7a7e24 */ /* 0x000fce000f8e00ff */
.L_x_12:
[----:B------:R-:W-:Y:S02]  /*1080*/  ULDC.64 UR4, c[0x0][0x5a0] ;  /* 0x0001680000047ab9 */ /* 0x000fe40000000a00 */
[----:B------:R-:W-:-:S04]  /*1090*/  ISETP.NE.U32.AND P0, PT, RZ, UR4, PT ;  /* 0x00000004ff007c0c */ /* 0x000fc8000bf05070 */
[----:B------:R-:W-:-:S13]  /*10a0*/  ISETP.NE.AND.EX P0, PT, RZ, UR5, PT, P0 ;  /* 0x00000005ff007c0c */ /* 0x000fda000bf05300 */
[----:B------:R-:W-:Y:S05]  /*10b0*/  @!P0 BRA `(.L_x_14) ;  /* 0x00000000001c8947 */ /* 0x000fea0003800000 */
[----:B0-----:R-:W0:Y:S02]  /*10c0*/  LDC.64 R4, c[0x0][0x5a0] ;  /* 0x00016800ff047b82 */ /* 0x001e240000000a00 */
[----:B0-----:R-:W2:Y:S02]  /*10d0*/  LDG.E.64 R4, desc[UR36][R4.64] ;  /* 0x0000002404047981 */ /* 0x001ea4000c1e1b00 */
[----:B--2---:R-:W-:-:S04]  /*10e0*/  ISETP.NE.U32.AND P0, PT, R4, RZ, PT ;  /* 0x000000ff0400720c */ /* 0x004fc80003f05070 */
[----:B------:R-:W-:-:S13]  /*10f0*/  ISETP.NE.AND.EX P0, PT, R5, RZ, PT, P0 ;  /* 0x000000ff0500720c */ /* 0x000fda0003f05300 */
[----:B------:R-:W-:Y:S05]  /*1100*/  @!P0 BRA `(.L_x_14) ;  /* 0x0000000000088947 */ /* 0x000fea0003800000 */
[----:B-1----:R0:W5:Y:S01]  /*1110*/  LD.E R123, desc[UR36][R4.64] ;  /* 0x00000024047b7980 */ /* 0x002162000c101900 */
[----:B------:R-:W-:Y:S05]  /*1120*/  BRA `(.L_x_15) ;  /* 0x0000000000247947 */ /* 0x000fea0003800000 */
.L_x_14:
[----:B------:R-:W-:Y:S02]  /*1130*/  ULDC.64 UR4, c[0x0][0x590] ;  /* 0x0001640000047ab9 */ /* 0x000fe40000000a00 */
[----:B------:R-:W-:-:S04]  /*1140*/  ISETP.NE.U32.AND P0, PT, RZ, UR4, PT ;  /* 0x00000004ff007c0c */ /* 0x000fc8000bf05070 */
[----:B------:R-:W-:-:S13]  /*1150*/  ISETP.NE.AND.EX P0, PT, RZ, UR5, PT, P0 ;  /* 0x00000005ff007c0c */ /* 0x000fda000bf05300 */
[----:B------:R-:W-:Y:S05]  /*1160*/  @!P0 BRA `(.L_x_16) ;  /* 0x00000000000c8947 */ /* 0x000fea0003800000 */
[----:B0-----:R-:W1:Y:S02]  /*1170*/  LDC.64 R4, c[0x0][0x590] ;  /* 0x00016400ff047b82 */ /* 0x001e640000000a00 */
[----:B-1----:R1:W5:Y:S01]  /*1180*/  LDG.E R123, desc[UR36][R4.64] ;  /* 0x00000024047b7981 */ /* 0x002362000c1e1900 */
[----:B------:R-:W-:Y:S05]  /*1190*/  BRA `(.L_x_15) ;  /* 0x0000000000087947 */ /* 0x000fea0003800000 */
.L_x_16:
[----:B------:R-:W-:Y:S02]  /*11a0*/  ULDC UR4, c[0x0][0x584] ;  /* 0x0001610000047ab9 */ /* 0x000fe40000000800 */
[----:B-1----:R-:W-:-:S07]  /*11b0*/  IMAD.U32 R123, RZ, RZ, UR4 ;  /* 0x00000004ff7b7e24 */ /* 0x002fce000f8e00ff */
.L_x_15:
[----:B------:R-:W-:-:S13]  /*11c0*/  LOP3.LUT P0, RZ, R3, 0xff, RZ, 0xc0, !PT ;  /* 0x000000ff03ff7812 */ /* 0x000fda000780c0ff */
[----:B------:R-:W-:Y:S05]  /*11d0*/  @!P0 EXIT ;  /* 0x000000000000894d */ /* 0x000fea0003800000 */
[----:B------:R-:W2:Y:S01]  /*11e0*/  LDC R128, c[0x0][0x658] ;  /* 0x00019600ff807b82 */ /* 0x000ea20000000800 */
[----:B------:R-:W-:Y:S01]  /*11f0*/  ULDC.64 UR6, c[0x0][0x288] ;  /* 0x0000a20000067ab9 */ /* 0x000fe20000000a00 */
[----:B------:R-:W-:Y:S01]  /*1200*/  LOP3.LUT R7, R7, 0x1, RZ, 0xc0, !PT ;  /* 0x0000000107077812 */ /* 0x000fe200078ec0ff */
[----:B------:R-:W-:Y:S01]  /*1210*/  UIADD3 UR4, UR7, 0x7f, URZ ;  /* 0x0000007f07047890 */ /* 0x000fe2000fffe03f */
[----:B------:R-:W-:Y:S01]  /*1220*/  SHF.R.U32.HI R3, RZ, 0x2, R130 ;  /* 0x00000002ff037819 */ /* 0x000fe20000011682 */
[----:B01----:R-:W-:Y:S01]  /*1230*/  IMAD.U32 R4, RZ, RZ, UR6 ;  /* 0x00000006ff047e24 */ /* 0x003fe2000f8e00ff */
[----:B------:R-:W-:Y:S01]  /*1240*/  SHF.R.U32.HI R0, RZ, 0x1, R0 ;  /* 0x00000001ff007819 */ /* 0x000fe20000011600 */
[----:B------:R-:W-:Y:S01]  /*1250*/  USHF.R.S32.HI UR5, URZ, 0x1f, UR4 ;  /* 0x0000001f3f057899 */ /* 0x000fe20008011404 */
[----:B------:R-:W0:Y:S01]  /*1260*/  LDC.64 R124, c[0x0][0x5c8] ;  /* 0x00017200ff7c7b82 */ /* 0x000e220000000a00 */
[----:B------:R-:W-:Y:S01]  /*1270*/  LOP3.LUT R129, R130, 0x3, RZ, 0xc0, !PT ;  /* 0x0000000382817812 */ /* 0x000fe200078ec0ff */
[----:B------:R-:W-:Y:S01]  /*1280*/  IMAD.SHL.U32 R120, R7, 0x40, RZ ;  /* 0x0000004007787824 */ /* 0x000fe200078e00ff */
[----:B------:R-:W-:Y:S01]  /*1290*/  LOP3.LUT R3, R3, 0x7, RZ, 0xc0, !PT ;  /* 0x0000000703037812 */ /* 0x000fe200078ec0ff */
[----:B------:R-:W-:Y:S01]  /*12a0*/  ULEA.HI UR5, UR5, UR4, URZ, 0x7 ;  /* 0x0000000405057291 */ /* 0x000fe2000f8f383f */
[----:B------:R-:W-:Y:S01]  /*12b0*/  LOP3.LUT R0, R0, 0x30, RZ, 0xc0, !PT ;  /* 0x0000003000007812 */ /* 0x000fe200078ec0ff */
[----:B------:R-:W-:Y:S01]  /*12c0*/  IMAD R129, R129, -0x2, R4 ;  /* 0xfffffffe81817824 */ /* 0x000fe200078e0204 */
[--C-:B------:R-:W-:Y:S01]  /*12d0*/  LOP3.LUT R120, R120, 0x40, R3.reuse, 0xe2, !PT ;  /* 0x0000004078787812 */ /* 0x100fe200078ee203 */
[----:B------:R-:W-:Y:S01]  /*12e0*/  USHF.R.S32.HI UR43, URZ, 0x7, UR5 ;  /* 0x000000073f2b7899 */ /* 0x000fe20008011405 */
[----:B------:R-:W-:Y:S01]  /*12f0*/  IADD3 R4, RZ, -R0, -R3 ;  /* 0x80000000ff047210 */ /* 0x000fe20007ffe803 */
[----:B------:R-:W-:Y:S01]  /*1300*/  IMAD.MOV.U32 R3, RZ, RZ, -0x1 ;  /* 0xffffffffff037424 */ /* 0x000fe200078e00ff */
[----:B------:R-:W-:Y:S01]  /*1310*/  MOV R5, 0x1 ;  /* 0x0000000100057802 */ /* 0x000fe20000000f00 */
[----:B------:R-:W-:Y:S01]  /*1320*/  UISETP.LT.AND UP0, UPT, UR43, 0x1, UPT ;  /* 0x000000012b00788c */ /* 0x000fe2000bf01270 */
[----:B------:R-:W-:Y:S01]  /*1330*/  LOP3.LUT R132, R130, 0x80, RZ, 0xc0, !PT ;  /* 0x0000008082847812 */ /* 0x000fe200078ec0ff */
[----:B------:R-:W-:Y:S01]  /*1340*/  IMAD R4, R7, -0x40, R4 ;  /* 0xffffffc007047824 */ /* 0x000fe200078e0204 */
[----:B------:R-:W-:Y:S01]  /*1350*/  ULDC UR4, c[0x0][0x284] ;  /* 0x0000a10000047ab9 */ /* 0x000fe20000000800 */
[----:B--2---:R-:W-:Y:S01]  /*1360*/  SHF.L.U32 R3, R3, R128, RZ ;  /* 0x0000008003037219 */ /* 0x004fe200000006ff */
[----:B------:R-:W-:Y:S01]  /*1370*/  USEL UR44, UR43, 0x1, UP0 ;  /* 0x000000012b2c7887 */ /* 0x000fe20008000000 */
[----:B------:R-:W-:Y:S01]  /*1380*/  LOP3.LUT R120, R120, R0, RZ, 0xfc, !PT ;  /* 0x0000000078787212 */ /* 0x000fe200078efcff */
[----:B------:R-:W-:Y:S01]  /*1390*/  IMAD.SHL.U32 R130, R130, 0x2, RZ ;  /* 0x0000000282827824 */ /* 0x000fe200078e00ff */
[----:B------:R-:W-:Y:S01]  /*13a0*/  SHF.L.U32 R128, R5, R128, RZ ;  /* 0x0000008005807219 */ /* 0x000fe200000006ff */
[----:B------:R-:W-:Y:S01]  /*13b0*/  VIADD R134, R4, UR4 ;  /* 0x0000000404867c36 */ /* 0x000fe20008000000 */
[----:B------:R-:W-:Y:S01]  /*13c0*/  LOP3.LUT R148, R18, 0x1, RZ, 0xfc, !PT ;  /* 0x0000000112947812 */ /* 0x000fe200078efcff */
[----:B------:R-:W-:Y:S01]  /*13d0*/  IMAD.MOV.U32 R121, RZ, RZ, RZ ;  /* 0x000000ffff797224 */ /* 0x000fe200078e00ff */
[C-C-:B0-----:R-:W-:Y:S01]  /*13e0*/  SHF.L.U64.HI R126, R124.reuse, 0x7, R125.reuse ;  /* 0x000000077c7e7819 */ /* 0x141fe2000001027d */
[----:B------:R-:W-:Y:S01]  /*13f0*/  UIADD3 UR44, UR43, -UR44, URZ ;  /* 0x8000002c2b2c7290 */ /* 0x000fe2000fffe03f */
[C---:B------:R-:W-:Y:S01]  /*1400*/  SHF.L.U64.HI R127, R124.reuse, 0x3, R125 ;  /* 0x000000037c7f7819 */ /* 0x040fe2000001027d */
[C---:B------:R-:W-:Y:S01]  /*1410*/  IMAD.SHL.U32 R125, R124.reuse, 0x80, RZ ;  /* 0x000000807c7d7824 */ /* 0x040fe200078e00ff */
[----:B------:R-:W-:Y:S01]  /*1420*/  SHF.R.U32.HI R132, RZ, 0x7, R132 ;  /* 0x00000007ff847819 */ /* 0x000fe20000011684 */
[----:B------:R-:W-:Y:S01]  /*1430*/  IMAD.SHL.U32 R124, R124, 0x8, RZ ;  /* 0x000000087c7c7824 */ /* 0x000fe200078e00ff */
[----:B------:R-:W-:Y:S01]  /*1440*/  LOP3.LUT R133, RZ, R3, RZ, 0x33, !PT ;  /* 0x00000003ff857212 */ /* 0x000fe200078e33ff */
[----:B------:R-:W-:Y:S01]  /*1450*/  UMOV UR40, URZ ;  /* 0x0000003f00287c82 */ /* 0x000fe20008000000 */
[----:B------:R-:W-:-:S05]  /*1460*/  UMOV UR42, URZ ;  /* 0x0000003f002a7c82 */ /* 0x000fca0008000000 */
.L_x_226:
[----:B------:R-:W0:Y:S01]  /*1470*/  SHFL.IDX PT, R0, R132, RZ, 0x1f ;  /* 0x00001fff84007589 */ /* 0x000e2200000e0000 */
[----:B-1----:R-:W1:Y:S01]  /*1480*/  S2UR UR7, SR_CgaCtaId ;  /* 0x00000000000779c3 */ /* 0x002e620000008800 */
[----:B------:R-:W-:Y:S01]  /*1490*/  UMOV UR6, 0x400 ;  /* 0x0000040000067882 */ /* 0x000fe20000000000 */
[----:B0-----:R-:W-:Y:S01]  /*14a0*/  R2UR UR4, R0 ;  /* 0x00000000000472ca */ /* 0x001fe200000e0000 */
[----:B-1----:R-:W-:-:S12]  /*14b0*/  ULEA UR6, UR7, UR6, 0x18 ;  /* 0x0000000607067291 */ /* 0x002fd8000f8ec03f */
[----:B------:R-:W-:-:S04]  /*14c0*/  ULEA.HI UR5, UR4, UR4, URZ, 0x1 ;  /* 0x0000000404057291 */ /* 0x000fc8000f8f083f */
[----:B------:R-:W-:-:S04]  /*14d0*/  ULOP3.LUT UR5, UR5, 0x7fffe, URZ, 0xc0, !UPT ;  /* 0x0007fffe05057892 */ /* 0x000fc8000f8ec03f */
[----:B------:R-:W-:-:S03]  /*14e0*/  UIADD3 UR5, UR4, -UR5, URZ ;  /* 0x8000000504057290 */ /* 0x000fc6000fffe03f */
[----:B------:R-:W-:Y:S01]  /*14f0*/  ULDC UR4, c[0x0][0x28c] ;  /* 0x0000a30000047ab9 */ /* 0x000fe20000000800 */
[----:B------:R-:W-:Y:S01]  /*1500*/  ULEA UR5, UR5, UR6, 0xd ;  /* 0x0000000605057291 */ /* 0x000fe2000f8e683f */
[----:B------:R-:W-:-:S03]  /*1510*/  ISETP.LT.AND P0, PT, RZ, UR4, PT ;  /* 0x00000004ff007c0c */ /* 0x000fc6000bf01270 */
[----:B------:R-:W-:-:S04]  /*1520*/  UIADD3 UR5, UR5, 0x100, URZ ;  /* 0x0000010005057890 */ /* 0x000fc8000fffe03f */
[----:B------:R-:W-:-:S04]  /*1530*/  USHF.R.U32.HI UR5, URZ, 0x4, UR5 ;  /* 0x000000043f057899 */ /* 0x000fc80008011605 */
[----:B------:R-:W-:-:S04]  /*1540*/  ULOP3.LUT UR5, UR5, 0x3fff, URZ, 0xc0, !UPT ;  /* 0x00003fff05057892 */ /* 0x000fc8000f8ec03f */
[----:B------:R-:W-:Y:S01]  /*1550*/  ULOP3.LUT UR45, UR5, 0x10000, URZ, 0xfc, !UPT ;  /* 0x00010000052d7892 */ /* 0x000fe2000f8efc3f */
[----:B--2345:R-:W-:Y:S11]  /*1560*/  @P0 BRA `(.L_x_17) ;  /* 0x0000000000400947 */ /* 0x03cff60003800000 */
[----:B------:R-:W-:Y:S01]  /*1570*/  MOV R0, 0x0 ;  /* 0x0000000000007802 */ /* 0x000fe20000000f00 */
[----:B------:R-:W-:Y:S01]  /*1580*/  ULDC.64 UR4, c[0x4][0x68] ;  /* 0x01001a0000047ab9 */ /* 0x000fe20000000a00 */
[----:B------:R-:W-:Y:S01]  /*1590*/  ULDC.64 UR6, c[0x4][0x8] ;  /* 0x0100020000067ab9 */ /* 0x000fe20000000a00 */
[----:B------:R-:W-:Y:S01]  /*15a0*/  IMAD.U32 R4, RZ, RZ, UR4 ;  /* 0x00000004ff047e24 */ /* 0x000fe2000f8e00ff */
[----:B------:R0:W1:Y:S01]  /*15b0*/  LDC.64 R14, c[0x4][R0] ;  /* 0x01000000000e7b82 */ /* 0x0000620000000a00 */
[----:B------:R-:W-:Y:S01]  /*15c0*/  IMAD.U32 R5, RZ, RZ, UR5 ;  /* 0x00000005ff057e24 */ /* 0x000fe2000f8e00ff */
[----:B------:R-:W-:Y:S01]  /*15d0*/  ULDC.64 UR4, c[0x4][0x70] ;  /* 0x01001c0000047ab9 */ /* 0x000fe20000000a00 */
[----:B------:R-:W-:Y:S01]  /*15e0*/  IMAD.U32 R10, RZ, RZ, UR6 ;  /* 0x00000006ff0a7e24 */ /* 0x000fe2000f8e00ff */
[----:B------:R-:W-:Y:S01]  /*15f0*/  MOV R11, UR7 ;  /* 0x00000007000b7c02 */ /* 0x000fe20008000f00 */
[----:B------:R-:W-:Y:S02]  /*1600*/  IMAD.U32 R6, RZ, RZ, UR4 ;  /* 0x00000004ff067e24 */ /* 0x000fe4000f8e00ff */
[----:B------:R-:W-:-:S02]  /*1610*/  IMAD.U32 R7, RZ, RZ, UR5 ;  /* 0x00000005ff077e24 */ /* 0x000fc4000f8e00ff */
[----:B------:R-:W-:Y:S02]  /*1620*/  IMAD.MOV.U32 R8, RZ, RZ, 0x1e1 ;  /* 0x000001e1ff087424 */ /* 0x000fe400078e00ff */
[----:B------:R-:W-:Y:S02]  /*1630*/  IMAD.MOV.U32 R12, RZ, RZ, 0x1 ;  /* 0x00000001ff0c7424 */ /* 0x000fe400078e00ff */
[----:B0-----:R-:W-:-:S07]  /*1640*/  IMAD.MOV.U32 R13, RZ, RZ, RZ ;  /* 0x000000ffff0d7224 */ /* 0x001fce00078e00ff */
[----:B------:R-:W-:-:S07]  /*1650*/  LEPC R20, `(.L_x_17) ;  /* 0x000000001014794e */ /* 0x000fce0000000000 */
[----:B-1---5:R-:W-:Y:S05]  /*1660*/  CALL.ABS.NOINC R14 ;  /* 0x000000000e007343 */ /* 0x022fea0003c00000 */
.L_x_17:
[----:B------:R-:W-:-:S13]  /*1670*/  ISETP.NE.AND P0, PT, R148, 0x3, PT ;  /* 0x000000039400780c */ /* 0x000fda0003f05270 */
[----:B------:R-:W-:Y:S05]  /*1680*/  @!P0 BRA `(.L_x_18) ;  /* 0x0000000000048947 */ /* 0x000fea0003800000 */
[----:B------:R-:W-:Y:S01]  /*1690*/  BPT.TRAP 0x1 ;  /* 0x000000040000795c */ /* 0x000fe20000300000 */
.L_x_18:
[----:B------:R-:W0:Y:S01]  /*16a0*/  S2UR UR5, SR_CgaCtaId ;  /* 0x00000000000579c3 */ /* 0x000e220000008800 */
[----:B------:R-:W-:Y:S01]  /*16b0*/  UMOV UR4, 0x400 ;  /* 0x0000040000047882 */ /* 0x000fe20000000000 */
[----:B------:R-:W-:Y:S02]  /*16c0*/  IMAD.U32 R0, RZ, RZ, UR40 ;  /* 0x00000028ff007e24 */ /* 0x000fe4000f8e00ff */
[----:B------:R-:W-:-:S03]  /*16d0*/  IMAD.U32 R3, RZ, RZ, UR42 ;  /* 0x0000002aff037e24 */ /* 0x000fc6000f8e00ff */
[----:B------:R-:W-:Y:S01]  /*16e0*/  SHF.L.U32 R0, R0, 0x1f, RZ ;  /* 0x0000001f00007819 */ /* 0x000fe200000006ff */
[----:B0-----:R-:W-:-:S06]  /*16f0*/  ULEA UR4, UR5, UR4, 0x18 ;  /* 0x0000000405047291 */ /* 0x001fcc000f8ec03f */
[----:B------:R-:W-:-:S04]  /*1700*/  IMAD.U32 R6, RZ, RZ, UR4 ;  /* 0x00000004ff067e24 */ /* 0x000fc8000f8e00ff */
[----:B------:R-:W-:-:S04]  /*1710*/  IMAD R3, R3, 0x8, R6 ;  /* 0x0000000803037824 */ /* 0x000fc800078e0206 */
[----:B------:R0:W1:Y:S01]  /*1720*/  SYNCS.PHASECHK.TRANS64.TRYWAIT P1, [R3+URZ], R0 ;  /* 0x00000000030075a7 */ /* 0x000062000802017f */
[----:B------:R-:W-:Y:S05]  /*1730*/  @!P0 BRA `(.L_x_19) ;  /* 0x0000000000048947 */ /* 0x000fea0003800000 */
[----:B------:R-:W-:Y:S01]  /*1740*/  BPT.TRAP 0x1 ;  /* 0x000000040000795c */ /* 0x000fe20000300000 */
.L_x_19:
[----:B------:R-:W-:-:S05]  /*1750*/  IMAD.U32 R4, RZ, RZ, UR44 ;  /* 0x0000002cff047e24 */ /* 0x000fca000f8e00ff */
[----:B------:R-:W-:Y:S01]  /*1760*/  ISETP.GE.AND P2, PT, R4, 0x1, PT ;  /* 0x000000010400780c */ /* 0x000fe20003f46270 */
[----:B-1----:R-:W-:-:S12]  /*1770*/  @P1 BRA `(.L_x_20) ;  /* 0x0000000000081947 */ /* 0x002fd80003800000 */
[----:B------:R-:W1:Y:S02]  /*1780*/  SYNCS.PHASECHK.TRANS64.TRYWAIT P1, [R3+URZ], R0 ;  /* 0x00000000030075a7 */ /* 0x000e64000802017f */
[----:B-1----:R-:W-:Y:S05]  /*1790*/  @!P1 BRA `(.L_x_21) ;  /* 0x0000009000a09947 */ /* 0x002fea0003800000 */
.L_x_20:
[----:B------:R-:W-:Y:S05]  /*17a0*/  WARPSYNC.ALL ;  /* 0x0000000000007948 */ /* 0x000fea0003800000 */
[----:B------:R-:W-:Y:S01]  /*17b0*/  R2UR UR4, R6 ;  /* 0x00000000060472ca */ /* 0x000fe200000e0000 */
[----:B------:R-:W-:Y:S01]  /*17c0*/  UIMAD UR8, UR42, 0xc00, UR45 ;  /* 0x00000c002a0878a4 */ /* 0x000fe2000f8e022d */
[----:B------:R-:W-:Y:S01]  /*17d0*/  WARPGROUP.ARRIVE ;  /* 0x00000000000079c5 */ /* 0x000fe20000000000 */
[----:B------:R-:W-:Y:S01]  /*17e0*/  UMOV UR9, 0x40000040 ;  /* 0x4000004000097882 */ /* 0x000fe20000000000 */
[----:B------:R-:W-:Y:S01]  /*17f0*/  UMOV UR11, 0x40000040 ;  /* 0x40000040000b7882 */ /* 0x000fe20000000000 */
[----:B------:R-:W-:Y:S01]  /*1800*/  UIADD3 UR12, UR8, 0x400, URZ ;  /* 0x00000400080c7890 */ /* 0x000fe2000fffe03f */
[----:B------:R-:W-:Y:S01]  /*1810*/  UMOV UR15, UR11 ;  /* 0x0000000b000f7c82 */ /* 0x000fe20008000000 */
[----:B------:R-:W-:-:S06]  /*1820*/  UMOV UR13, 0x40000040 ;  /* 0x40000040000d7882 */ /* 0x000fcc0000000000 */
[----:B------:R-:W-:-:S04]  /*1830*/  UIADD3 UR4, UR4, 0x24100, URZ ;  /* 0x0002410004047890 */ /* 0x000fc8000fffe03f */
[----:B------:R-:W-:-:S04]  /*1840*/  USHF.R.U32.HI UR4, URZ, 0x4, UR4 ;  /* 0x000000043f047899 */ /* 0x000fc80008011604 */
[----:B------:R-:W-:-:S04]  /*1850*/  ULOP3.LUT UR4, UR4, 0x3fff, URZ, 0xc0, !UPT ;  /* 0x00003fff04047892 */ /* 0x000fc8000f8ec03f */
[----:B------:R-:W-:-:S04]  /*1860*/  ULOP3.LUT UR4, UR4, 0x10000, URZ, 0xfc, !UPT ;  /* 0x0001000004047892 */ /* 0x000fc8000f8efc3f */
[----:B------:R-:W-:-:S07]  /*1870*/  UIMAD UR6, UR42, 0x600, UR4 ;  /* 0x000006002a0678a4 */ /* 0x000fce000f8e0204 */
[----:B------:R-:W-:Y:S02]  /*1880*/  UMOV UR10, UR6 ;  /* 0x00000006000a7c82 */ /* 0x000fe40008000000 */
[----:B------:R-:W-:Y:S01]  /*1890*/  HGMMA.64x96x16.F32.BF16 R72, gdesc[UR8], RZ, !UPT, gsb0 ;  /* 0x01600000084879f0 */ /* 0x000fe2000c0018ff */
[----:B------:R-:W-:Y:S02]  /*18a0*/  UMOV UR14, UR10 ;  /* 0x0000000a000e7c82 */ /* 0x000fe40008000000 */
[----:B------:R-:W-:Y:S02]  /*18b0*/  WARPGROUP.DEPBAR.LE gsb0, 0x0 ;  /* 0x00008000000079c5 */ /* 0x000fe40000010000 */
[----:B------:R-:W-:-:S06]  /*18c0*/  WARPGROUP.ARRIVE ;  /* 0x00000000000079c5 */ /* 0x000fcc0000000000 */
[----:B------:R-:W-:Y:S01]  /*18d0*/  HGMMA.64x96x16.F32.BF16 R24, gdesc[UR12], RZ, !UPT, gsb0 ;  /* 0x016000000c1879f0 */ /* 0x000fe2000c0018ff */
[----:B------:R-:W-:Y:S02]  /*18e0*/  UIADD3 UR12, UR8, 0x2, URZ ;  /* 0x00000002080c7890 */ /* 0x000fe4000fffe03f */
[----:B------:R-:W-:Y:S01]  /*18f0*/  UIADD3 UR14, UR6, 0x2, URZ ;  /* 0x00000002060e7890 */ /* 0x000fe2000fffe03f */
[----:B------:R-:W-:Y:S01]  /*1900*/  UMOV UR13, 0x40000040 ;  /* 0x40000040000d7882 */ /* 0x000fe20000000000 */
[----:B------:R-:W-:Y:S01]  /*1910*/  UMOV UR15, 0x40000040 ;  /* 0x40000040000f7882 */ /* 0x000fe20000000000 */
[----:B------:R-:W-:Y:S02]  /*1920*/  WARPGROUP.DEPBAR.LE gsb0, 0x0 ;  /* 0x00008000000079c5 */ /* 0x000fe40000010000 */
[----:B------:R-:W-:-:S06]  /*1930*/  WARPGROUP.ARRIVE ;  /* 0x00000000000079c5 */ /* 0x000fcc0000000000 */
[----:B------:R-:W-:Y:S01]  /*1940*/  HGMMA.64x96x16.F32.BF16 R72, gdesc[UR12], R72, gsb0 ;  /* 0x016000000c4879f0 */ /* 0x000fe20008001848 */
[----:B------:R-:W-:Y:S01]  /*1950*/  UIADD3 UR12, UR8, 0x402, URZ ;  /* 0x00000402080c7890 */ /* 0x000fe2000fffe03f */
[----:B------:R-:W-:Y:S01]  /*1960*/  UMOV UR13, 0x40000040 ;  /* 0x40000040000d7882 */ /* 0x000fe20000000000 */
[----:B------:R-:W-:Y:S02]  /*1970*/  WARPGROUP.DEPBAR.LE gsb0, 0x0 ;  /* 0x00008000000079c5 */ /* 0x000fe40000010000 */
[----:B------:R-:W-:-:S06]  /*1980*/  WARPGROUP.ARRIVE ;  /* 0x00000000000079c5 */ /* 0x000fcc0000000000 */
[----:B------:R-:W-:Y:S01]  /*1990*/  HGMMA.64x96x16.F32.BF16 R24, gdesc[UR12], R24, gsb0 ;  /* 0x016000000c1879f0 */ /* 0x000fe20008001818 */
        /* <DEDUP_REMOVED lines=71> */
[----:B------:R-:W-:Y:S03]  /*1e10*/  HGMMA.64x96x16.F32.BF16 R24, gdesc[UR12], R24, gsb0 ;  /* 0x016000000c1879f0 */ /* 0x000fe60008001818 */
[----:B------:R-:W-:Y:S02]  /*1e20*/  WARPGROUP.DEPBAR.LE gsb0, 0x0 ;  /* 0x00008000000079c5 */ /* 0x000fe40000010000 */
[----:B------:R-:W-:Y:S05]  /*1e30*/  @!P2 BRA `(.L_x_22) ;  /* 0x00000008003ca947 */ /* 0x000fea0003800000 */
[----:B------:R-:W-:Y:S01]  /*1e40*/  UIADD3 UR5, UR42, 0x1, URZ ;  /* 0x000000012a057890 */ /* 0x000fe2000fffe03f */
[----:B01----:R-:W-:Y:S02]  /*1e50*/  IMAD.U32 R0, RZ, RZ, UR44 ;  /* 0x0000002cff007e24 */ /* 0x003fe4000f8e00ff */
[----:B------:R-:W-:Y:S01]  /*1e60*/  IMAD.U32 R3, RZ, RZ, UR42 ;  /* 0x0000002aff037e24 */ /* 0x000fe2000f8e00ff */
[----:B------:R-:W-:-:S04]  /*1e70*/  UISETP.NE.AND UP0, UPT, UR5, 0x3, UPT ;  /* 0x000000030500788c */ /* 0x000fc8000bf05270 */
[----:B------:R-:W-:Y:S02]  /*1e80*/  USEL UR6, URZ, 0x1, UP0 ;  /* 0x000000013f067887 */ /* 0x000fe40008000000 */
[----:B------:R-:W-:Y:S02]  /*1e90*/  USEL UR5, UR5, URZ, UP0 ;  /* 0x0000003f05057287 */ /* 0x000fe40008000000 */
[----:B------:R-:W-:-:S06]  /*1ea0*/  ULOP3.LUT UR6, UR40, UR6, URZ, 0x3c, !UPT ;  /* 0x0000000628067292 */ /* 0x000fcc000f8e3c3f */
[----:B------:R-:W-:-:S07]  /*1eb0*/  MOV R7, UR6 ;  /* 0x0000000600077c02 */ /* 0x000fce0008000f00 */
.L_x_29:
[----:B------:R-:W-:Y:S05]  /*1ec0*/  @!P0 BRA `(.L_x_23) ;  /* 0x0000000000048947 */ /* 0x000fea0003800000 */
[----:B------:R-:W-:Y:S01]  /*1ed0*/  BPT.TRAP 0x1 ;  /* 0x000000040000795c */ /* 0x000fe20000300000 */
.L_x_23:
[----:B------:R-:W0:Y:S01]  /*1ee0*/  S2UR UR7, SR_CgaCtaId ;  /* 0x00000000000779c3 */ /* 0x000e220000008800 */
[----:B------:R-:W-:Y:S01]  /*1ef0*/  UMOV UR6, 0x400 ;  /* 0x0000040000067882 */ /* 0x000fe20000000000 */
[----:B------:R-:W-:Y:S01]  /*1f00*/  IMAD.U32 R5, RZ, RZ, UR5 ;  /* 0x00000005ff057e24 */ /* 0x000fe2000f8e00ff */
[----:B------:R-:W-:Y:S01]  /*1f10*/  SHF.L.U32 R4, R7, 0x1f, RZ ;  /* 0x0000001f07047819 */ /* 0x000fe200000006ff */
[----:B0-----:R-:W-:-:S06]  /*1f20*/  ULEA UR6, UR7, UR6, 0x18 ;  /* 0x0000000607067291 */ /* 0x001fcc000f8ec03f */
[----:B------:R-:W-:-:S04]  /*1f30*/  IMAD.U32 R6, RZ, RZ, UR6 ;  /* 0x00000006ff067e24 */ /* 0x000fc8000f8e00ff */
[----:B------:R-:W-:-:S04]  /*1f40*/  IMAD R5, R5, 0x8, R6 ;  /* 0x0000000805057824 */ /* 0x000fc800078e0206 */
[----:B------:R0:W1:Y:S01]  /*1f50*/  SYNCS.PHASECHK.TRANS64.TRYWAIT P1, [R5+URZ], R4 ;  /* 0x00000004050075a7 */ /* 0x000062000802017f */
[----:B------:R-:W-:Y:S05]  /*1f60*/  @!P0 BRA `(.L_x_24) ;  /* 0x0000000000048947 */ /* 0x000fea0003800000 */
[----:B------:R-:W-:Y:S01]  /*1f70*/  BPT.TRAP 0x1 ;  /* 0x000000040000795c */ /* 0x000fe20000300000 */
.L_x_24:
[----:B-1----:R-:W-:Y:S05]  /*1f80*/  @P1 BRA `(.L_x_25) ;  /* 0x0000000000081947 */ /* 0x002fea0003800000 */
[----:B------:R-:W1:Y:S02]  /*1f90*/  SYNCS.PHASECHK.TRANS64.TRYWAIT P1, [R5+URZ], R4 ;  /* 0x00000004050075a7 */ /* 0x000e64000802017f */
[----:B-1----:R-:W-:Y:S05]  /*1fa0*/  @!P1 BRA `(.L_x_26) ;  /* 0x0000008800b09947 */ /* 0x002fea0003800000 */
.L_x_25:
[----:B------:R-:W-:Y:S01]  /*1fb0*/  UIMAD UR8, UR5, 0xc00, UR45 ;  /* 0x00000c00050878a4 */ /* 0x000fe2000f8e022d */
[----:B------:R-:W-:Y:S01]  /*1fc0*/  WARPGROUP.ARRIVE ;  /* 0x00000000000079c5 */ /* 0x000fe20000000000 */
[----:B------:R-:W-:Y:S01]  /*1fd0*/  UIMAD UR6, UR5, 0x600, UR4 ;  /* 0x00000600050678a4 */ /* 0x000fe2000f8e0204 */
[----:B------:R-:W-:Y:S01]  /*1fe0*/  UMOV UR9, 0x40000040 ;  /* 0x4000004000097882 */ /* 0x000fe20000000000 */
[----:B------:R-:W-:Y:S01]  /*1ff0*/  UMOV UR11, 0x40000040 ;  /* 0x40000040000b7882 */ /* 0x000fe20000000000 */
[----:B------:R-:W-:Y:S01]  /*2000*/  UIADD3 UR12, UR8, 0x400, URZ ;  /* 0x00000400080c7890 */ /* 0x000fe2000fffe03f */
[----:B------:R-:W-:-:S03]  /*2010*/  UMOV UR15, UR11 ;  /* 0x0000000b000f7c82 */ /* 0x000fc60008000000 */
[----:B------:R-:W-:Y:S01]  /*2020*/  UMOV UR10, UR6 ;  /* 0x00000006000a7c82 */ /* 0x000fe20008000000 */
[----:B------:R-:W-:Y:S01]  /*2030*/  UMOV UR13, 0x40000040 ;  /* 0x40000040000d7882 */ /* 0x000fe20000000000 */
[----:B------:R-:W-:Y:S01]  /*2040*/  HGMMA.64x96x16.F32.BF16 R72, gdesc[UR8], R72, gsb0 ;  /* 0x01600000084879f0 */ /* 0x000fe20008001848 */
[----:B------:R-:W-:Y:S02]  /*2050*/  UMOV UR14, UR10 ;  /* 0x0000000a000e7c82 */ /* 0x000fe40008000000 */
        /* <DEDUP_REMOVED lines=89> */
[----:B------:R-:W-:Y:S01]  /*25f0*/  BPT.TRAP 0x1 ;  /* 0x000000040000795c */ /* 0x000fe20000300000 */
.L_x_27:
[----:B------:R-:W-:-:S13]  /*2600*/  ISETP.NE.AND P1, PT, R19, RZ, PT ;  /* 0x000000ff1300720c */ /* 0x000fda0003f25270 */
[----:B01----:R-:W-:-:S04]  /*2610*/  @P1 IMAD R4, R3, 0x8, R6 ;  /* 0x0000000803041824 */ /* 0x003fc800078e0206 */
[----:B------:R-:W-:-:S05]  /*2620*/  @P1 VIADD R5, R4, 0x18 ;  /* 0x0000001804051836 */ /* 0x000fca0000000000 */
[----:B------:R-:W-:-:S04]  /*2630*/  @P1 PRMT R5, R22, 0x654, R5 ;  /* 0x0000065416051816 */ /* 0x000fc80000000005 */
[----:B------:R0:W-:Y:S01]  /*2640*/  @P1 SYNCS.ARRIVE.TRANS64.RED.A1T0 RZ, [R5+URZ], RZ ;  /* 0x000000ff05ff19a7 */ /* 0x0001e2000810043f */
[----:B------:R-:W-:-:S13]  /*2650*/  ISETP.GT.U32.AND P1, PT, R18, 0x1, PT ;  /* 0x000000011200780c */ /* 0x000fda0003f24070 */
[----:B0-----:R-:W-:Y:S05]  /*2660*/  @P1 BRA `(.L_x_28) ;  /* 0x0000000000041947 */ /* 0x001fea0003800000 */
[----:B------:R-:W-:Y:S01]  /*2670*/  BPT.TRAP 0x1 ;  /* 0x000000040000795c */ /* 0x000fe20000300000 */
.L_x_28:
[----:B------:R-:W-:Y:S01]  /*2680*/  UIADD3 UR5, UR5, 0x1, URZ ;  /* 0x0000000105057890 */ /* 0x000fe2000fffe03f */
[C---:B------:R-:W-:Y:S01]  /*2690*/  ISETP.GT.AND P2, PT, R0.reuse, 0x1, PT ;  /* 0x000000010000780c */ /* 0x040fe20003f44270 */
[----:B------:R-:W-:Y:S02]  /*26a0*/  VIADD R3, R3, 0x1 ;  /* 0x0000000103037836 */ /* 0x000fe40000000000 */
[----:B------:R-:W-:Y:S01]  /*26b0*/  UISETP.NE.AND UP0, UPT, UR5, 0x3, UPT ;  /* 0x000000030500788c */ /* 0x000fe2000bf05270 */
[----:B------:R-:W-:Y:S02]  /*26c0*/  VIADD R0, R0, 0xffffffff ;  /* 0xffffffff00007836 */ /* 0x000fe40000000000 */
[C---:B------:R-:W-:Y:S01]  /*26d0*/  ISETP.NE.AND P1, PT, R3.reuse, 0x3, PT ;  /* 0x000000030300780c */ /* 0x040fe20003f25270 */
[----:B------:R-:W-:Y:S02]  /*26e0*/  USEL UR6, URZ, 0x1, UP0 ;  /* 0x000000013f067887 */ /* 0x000fe40008000000 */
[----:B------:R-:W-:Y:S01]  /*26f0*/  USEL UR5, UR5, URZ, UP0 ;  /* 0x0000003f05057287 */ /* 0x000fe20008000000 */
[----:B------:R-:W-:-:S03]  /*2700*/  SEL R3, R3, RZ, P1 ;  /* 0x000000ff03037207 */ /* 0x000fc60000800000 */
[----:B------:R-:W-:Y:S01]  /*2710*/  LOP3.LUT R7, R7, UR6, RZ, 0x3c, !PT ;  /* 0x0000000607077c12 */ /* 0x000fe2000f8e3cff */
[----:B------:R-:W-:Y:S07]  /*2720*/  @P2 BRA `(.L_x_29) ;  /* 0xfffffff400e42947 */ /* 0x000fee000383ffff */
.L_x_22:
[----:B01----:R-:W0:Y:S02]  /*2730*/  LDC R0, c[0x0][0x28c] ;  /* 0x0000a300ff007b82 */ /* 0x003e240000000800 */
[----:B0-----:R-:W-:-:S13]  /*2740*/  ISETP.GE.AND P1, PT, R0, 0x1, PT ;  /* 0x000000010000780c */ /* 0x001fda0003f26270 */
[----:B------:R-:W-:Y:S05]  /*2750*/  @!P1 BRA `(.L_x_30) ;  /* 0x0000000000449947 */ /* 0x000fea0003800000 */
[----:B------:R-:W-:Y:S05]  /*2760*/  @!P0 BRA `(.L_x_31) ;  /* 0x0000000000048947 */ /* 0x000fea0003800000 */
[----:B------:R-:W-:Y:S01]  /*2770*/  BPT.TRAP 0x1 ;  /* 0x000000040000795c */ /* 0x000fe20000300000 */
.L_x_31:
[----:B------:R-:W-:-:S13]  /*2780*/  ISETP.NE.AND P0, PT, R19, RZ, PT ;  /* 0x000000ff1300720c */ /* 0x000fda0003f05270 */
[----:B------:R-:W-:-:S05]  /*2790*/  VOTEU.ANY UP0, P0 ;  /* 0x00000000003f7886 */ /* 0x000fca0000000100 */
[----:B------:R-:W-:-:S06]  /*27a0*/  @UP0 UIADD3 UR4, UR44, UR42, URZ ;  /* 0x0000002a2c040290 */ /* 0x000fcc000fffe03f */
[----:B------:R-:W-:Y:S02]  /*27b0*/  IMAD.U32 R4, RZ, RZ, UR4 ;  /* 0x00000004ff047e24 */ /* 0x000fe4000f8e00ff */
[----:B------:R-:W-:Y:S02]  /*27c0*/  IMAD.U32 R3, RZ, RZ, UR4 ;  /* 0x00000004ff037e24 */ /* 0x000fe4000f8e00ff */
[----:B------:R-:W-:-:S05]  /*27d0*/  @P0 IMAD.WIDE.U32 R4, R4, -0x55555555, RZ ;  /* 0xaaaaaaab04040825 */ /* 0x000fca00078e00ff */
[----:B------:R-:W-:-:S05]  /*27e0*/  @P0 SHF.R.U32.HI R0, RZ, 0x1, R5 ;  /* 0x00000001ff000819 */ /* 0x000fca0000011605 */
[----:B------:R-:W-:-:S04]  /*27f0*/  @P0 IMAD R0, R0, -0x3, R3 ;  /* 0xfffffffd00000824 */ /* 0x000fc800078e0203 */
[----:B------:R-:W-:-:S05]  /*2800*/  @P0 IMAD R0, R0, 0x8, R6 ;  /* 0x0000000800000824 */ /* 0x000fca00078e0206 */
[----:B------:R-:W-:-:S04]  /*2810*/  @P0 IADD3 R3, R0, 0x18, RZ ;  /* 0x0000001800030810 */ /* 0x000fc80007ffe0ff */
[----:B------:R-:W-:-:S04]  /*2820*/  @P0 PRMT R3, R22, 0x654, R3 ;  /* 0x0000065416030816 */ /* 0x000fc80000000003 */
[----:B------:R0:W-:Y:S01]  /*2830*/  @P0 SYNCS.ARRIVE.TRANS64.RED.A1T0 RZ, [R3+URZ], RZ ;  /* 0x000000ff03ff09a7 */ /* 0x0001e2000810043f */
[----:B------:R-:W-:-:S13]  /*2840*/  ISETP.GT.U32.AND P0, PT, R18, 0x1, PT ;  /* 0x000000011200780c */ /* 0x000fda0003f04070 */
[----:B0-----:R-:W-:Y:S05]  /*2850*/  @P0 BRA `(.L_x_30) ;  /* 0x0000000000040947 */ /* 0x001fea0003800000 */
[----:B------:R-:W-:Y:S01]  /*2860*/  BPT.TRAP 0x1 ;  /* 0x000000040000795c */ /* 0x000fe20000300000 */
.L_x_30:
[----:B------:R-:W-:Y:S01]  /*2870*/  IMAD R135, R135, 0x60, RZ ;  /* 0x0000006087877824 */ /* 0x000fe200078e02ff */
[----:B------:R-:W-:Y:S01]  /*2880*/  UIADD3 UR42, UR43, UR42, URZ ;  /* 0x0000002a2b2a7290 */ /* 0x000fe2000fffe03f */
[----:B------:R-:W-:Y:S01]  /*2890*/  SHF.R.S32.HI R15, RZ, 0x1f, R23 ;  /* 0x0000001fff0f7819 */ /* 0x000fe20000011417 */
[----:B------:R-:W-:Y:S01]  /*28a0*/  ULDC UR7, c[0x0][0x288] ;  /* 0x0000a20000077ab9 */ /* 0x000fe20000000800 */
[----:B------:R-:W-:Y:S01]  /*28b0*/  IMAD R3, R131, 0xc0, RZ ;  /* 0x000000c083037824 */ /* 0x000fe200078e02ff */
[C---:B------:R-:W-:Y:S01]  /*28c0*/  LOP3.LUT R4, R135.reuse, 0x6, R130, 0xf8, !PT ;  /* 0x0000000687047812 */ /* 0x040fe200078ef882 */
[----:B------:R-:W-:Y:S01]  /*28d0*/  UISETP.GT.U32.AND UP0, UPT, UR42, 0x2, UPT ;  /* 0x000000022a00788c */ /* 0x000fe2000bf04070 */
[----:B------:R-:W-:Y:S01]  /*28e0*/  ISETP.GE.AND P0, PT, R135, UR7, PT ;  /* 0x0000000787007c0c */ /* 0x000fe2000bf06270 */
[----:B------:R-:W-:Y:S01]  /*28f0*/  ULDC.64 UR4, c[0x0][0x5d0] ;  /* 0x0001740000047ab9 */ /* 0x000fe20000000a00 */
[----:B------:R-:W-:Y:S01]  /*2900*/  SHF.R.S32.HI R5, RZ, 0x1f, R4 ;  /* 0x0000001fff057819 */ /* 0x000fe20000011404 */
[----:B------:R-:W-:Y:S01]  /*2910*/  ULDC UR10, c[0x0][0x284] ;  /* 0x0000a100000a7ab9 */ /* 0x000fe20000000800 */
[----:B------:R-:W-:Y:S01]  /*2920*/  IMAD R0, R15, UR4, RZ ;  /* 0x000000040f007c24 */ /* 0x000fe2000f8e02ff */
[----:B------:R-:W-:Y:S01]  /*2930*/  UISETP.LT.U32.AND UP0, UPT, UR43, 0x3, UP0 ;  /* 0x000000032b00788c */ /* 0x000fe20008701070 */
[----:B------:R-:W-:Y:S01]  /*2940*/  ISETP.GE.OR P0, PT, R3, UR10, P0 ;  /* 0x0000000a03007c0c */ /* 0x000fe20008706670 */
[----:B------:R-:W-:Y:S01]  /*2950*/  UISETP.GE.U32.AND UP1, UPT, UR43, 0x3, UPT ;  /* 0x000000032b00788c */ /* 0x000fe2000bf26070 */
[C---:B------:R-:W-:Y:S01]  /*2960*/  IMAD R11, R23.reuse, UR5, R0 ;  /* 0x00000005170b7c24 */ /* 0x040fe2000f8e0200 */
[----:B------:R-:W-:Y:S01]  /*2970*/  USEL UR6, URZ, 0x1, !UP0 ;  /* 0x000000013f067887 */ /* 0x000fe2000c000000 */
[----:B------:R-:W-:Y:S01]  /*2980*/  IMAD.WIDE.U32 R6, R23, UR4, R4 ;  /* 0x0000000417067c25 */ /* 0x000fe2000f8e0004 */
[----:B------:R-:W-:Y:S01]  /*2990*/  UIMAD.WIDE.U32 UR4, UR42, -0x55555555, URZ ;  /* 0xaaaaaaab2a0478a5 */ /* 0x000fe2000f8e003f */
[----:B------:R-:W-:-:S02]  /*29a0*/  ULDC.64 UR8, c[0x0][0x5c8] ;  /* 0x0001720000087ab9 */ /* 0x000fc40000000a00 */
[----:B------:R-:W-:Y:S01]  /*29b0*/  IMAD.WIDE R8, R131, 0xc0, R120 ;  /* 0x000000c083087825 */ /* 0x000fe200078e0278 */
[----:B------:R-:W-:Y:S02]  /*29c0*/  USHF.R.U32.HI UR4, URZ, 0x1, UR5 ;  /* 0x000000013f047899 */ /* 0x000fe40008011605 */
[----:B------:R-:W-:Y:S01]  /*29d0*/  ULOP3.LUT UR40, UR40, UR6, URZ, 0x3c, !UPT ;  /* 0x0000000628287292 */ /* 0x000fe2000f8e3c3f */
[----:B------:R-:W-:Y:S01]  /*29e0*/  IMAD R13, R9, UR8, RZ ;  /* 0x00000008090d7c24 */ /* 0x000fe2000f8e02ff */
[----:B------:R-:W-:Y:S01]  /*29f0*/  UIMAD UR42, UR4, -0x3, UR42 ;  /* 0xfffffffd042a78a4 */ /* 0x000fe2000f8e022a */
[----:B------:R-:W-:Y:S01]  /*2a00*/  IMAD.IADD R7, R7, 0x1, R11 ;  /* 0x0000000107077824 */ /* 0x000fe200078e020b */
[----:B------:R-:W-:Y:S01]  /*2a10*/  @UP1 ULOP3.LUT UR40, UR40, 0x1, UR4, 0x78, !UPT ;  /* 0x0000000128281892 */ /* 0x000fe2000f8e7804 */
[C---:B------:R-:W-:Y:S02]  /*2a20*/  IMAD R13, R8.reuse, UR9, R13 ;  /* 0x00000009080d7c24 */ /* 0x040fe4000f8e020d */
[----:B------:R-:W-:-:S04]  /*2a30*/  IMAD.WIDE.U32 R144, R8, UR8, R6 ;  /* 0x0000000808907c25 */ /* 0x000fc8000f8e0006 */
[----:B------:R-:W-:Y:S01]  /*2a40*/  IMAD.MOV.U32 R131, RZ, RZ, -0x1 ;  /* 0xffffffffff837424 */ /* 0x000fe200078e00ff */
[----:B------:R-:W-:Y:S06]  /*2a50*/  @P0 BRA `(.L_x_32) ;  /* 0x00000064001c0947 */ /* 0x000fec0003800000 */
[----:B-----5:R-:W-:Y:S01]  /*2a60*/  FSETP.NEU.AND P1, PT, R123, RZ, PT ;  /* 0x000000ff7b00720b */ /* 0x020fe20003f2d000 */
[----:B------:R-:W-:Y:S01]  /*2a70*/  IMAD.IADD R3, R134, 0x1, -R3 ;  /* 0x0000000186037824 */ /* 0x000fe200078e0a03 */
[----:B------:R-:W-:Y:S01]  /*2a80*/  BSSY B0, `(.L_x_32) ;  /* 0x0000644000007945 */ /* 0x000fe20003800000 */
[----:B------:R-:W-:Y:S02]  /*2a90*/  IMAD.IADD R0, R129, 0x1, -R135 ;  /* 0x0000000181007824 */ /* 0x000fe400078e0a87 */
[----:B------:R-:W-:Y:S01]  /*2aa0*/  IMAD.IADD R147, R145, 0x1, R13 ;  /* 0x0000000191937824 */ /* 0x000fe200078e020d */
[----:B------:R-:W-:-:S04]  /*2ab0*/  ISETP.GT.AND P3, PT, R3, RZ, PT ;  /* 0x000000ff0300720c */ /* 0x000fc80003f64270 */
[----:B------:R-:W-:-:S03]  /*2ac0*/  ISETP.GT.AND P0, PT, R0, RZ, P3 ;  /* 0x000000ff0000720c */ /* 0x000fc60001f04270 */
[----:B------:R-:W-:Y:S10]  /*2ad0*/  @!P1 BRA `(.L_x_33) ;  /* 0x0000004800ac9947 */ /* 0x000ff40003800000 */
[----:B------:R-:W0:Y:S01]  /*2ae0*/  LDC.64 R10, c[0x0][0x5b8] ;  /* 0x00016e00ff0a7b82 */ /* 0x000e220000000a00 */
[----:B------:R-:W-:-:S07]  /*2af0*/  ULDC.64 UR4, c[0x0][0x5c0] ;  /* 0x0001700000047ab9 */ /* 0x000fce0000000a00 */
[----:B------:R-:W1:Y:S08]  /*2b00*/  LDC.64 R12, c[0x0][0x5b0] ;  /* 0x00016c00ff0c7b82 */ /* 0x000e700000000a00 */
[----:B------:R-:W2:Y:S01]  /*2b10*/  LDC.64 R6, c[0x0][0x5a8] ;  /* 0x00016a00ff067b82 */ /* 0x000ea20000000a00 */
[----:B0-----:R-:W-:-:S04]  /*2b20*/  IMAD R14, R15, R10, RZ ;  /* 0x0000000a0f0e7224 */ /* 0x001fc800078e02ff */
[C---:B------:R-:W-:Y:S02]  /*2b30*/  IMAD R11, R23.reuse, R11, R14 ;  /* 0x0000000b170b7224 */ /* 0x040fe400078e020e */
[----:B------:R-:W-:-:S04]  /*2b40*/  IMAD.WIDE.U32 R14, R23, R10, R4 ;  /* 0x0000000a170e7225 */ /* 0x000fc800078e0004 */
[----:B-1----:R-:W-:Y:S02]  /*2b50*/  IMAD R20, R9, R12, RZ ;  /* 0x0000000c09147224 */ /* 0x002fe400078e02ff */
[----:B------:R-:W-:Y:S02]  /*2b60*/  IMAD.IADD R21, R15, 0x1, R11 ;  /* 0x000000010f157824 */ /* 0x000fe400078e020b */
[----:B------:R-:W-:Y:S02]  /*2b70*/  IMAD R145, R8, R13, R20 ;  /* 0x0000000d08917224 */ /* 0x000fe400078e0214 */
[----:B------:R-:W-:-:S04]  /*2b80*/  IMAD.MOV.U32 R20, RZ, RZ, R14 ;  /* 0x000000ffff147224 */ /* 0x000fc800078e000e */
[----:B------:R-:W-:-:S04]  /*2b90*/  IMAD.WIDE.U32 R136, R8, R12, R20 ;  /* 0x0000000c08887225 */ /* 0x000fc800078e0014 */
[----:B------:R-:W-:Y:S01]  /*2ba0*/  IMAD.IADD R135, R137, 0x1, R145 ;  /* 0x0000000189877824 */ /* 0x000fe200078e0291 */
[----:B--2---:R-:W-:-:S04]  /*2bb0*/  LEA R138, P1, R136, R6, 0x1 ;  /* 0x00000006888a7211 */ /* 0x004fc800078208ff */
[----:B------:R-:W-:-:S05]  /*2bc0*/  LEA.HI.X R139, R136, R7, R135, 0x1, P1 ;  /* 0x00000007888b7211 */ /* 0x000fca00008f0c87 */
[----:B------:R0:W2:Y:S01]  /*2bd0*/  @P0 LDG.E.LTC128B.U16 R135, desc[UR36][R138.64] ;  /* 0x000000248a870981 */ /* 0x0000a2000c1e1520 */
[----:B------:R-:W-:Y:S01]  /*2be0*/  IMAD.WIDE.U32 R140, R8, R12, R4 ;  /* 0x0000000c088c7225 */ /* 0x000fe200078e0004 */
[----:B------:R-:W-:Y:S04]  /*2bf0*/  BSSY B1, `(.L_x_34) ;  /* 0x0000012000017945 */ /* 0x000fe80003800000 */
[----:B------:R-:W-:Y:S01]  /*2c00*/  IADD3 R141, R145, R141, RZ ;  /* 0x0000008d918d7210 */ /* 0x000fe20007ffe0ff */
[----:B0-----:R-:W-:Y:S02]  /*2c10*/  IMAD.SHL.U32 R138, R12, 0x8, RZ ;  /* 0x000000080c8a7824 */ /* 0x001fe400078e00ff */
[----:B------:R-:W-:-:S03]  /*2c20*/  IMAD.WIDE.U32 R142, R23, R10, R140 ;  /* 0x0000000a178e7225 */ /* 0x000fc600078e008c */
[----:B------:R-:W-:Y:S01]  /*2c30*/  LEA R140, P2, R142, R6, 0x1 ;  /* 0x000000068e8c7211 */ /* 0x000fe200078408ff */
[----:B--2---:R-:W-:-:S04]  /*2c40*/  IMAD.U32 R136, R135, 0x10000, RZ ;  /* 0x0001000087887824 */ /* 0x004fc800078e00ff */
[----:B------:R-:W-:Y:S01]  /*2c50*/  FMUL R137, R136, R123 ;  /* 0x0000007b88897220 */ /* 0x000fe20000400000 */
[----:B------:R-:W-:-:S03]  /*2c60*/  LEA R136, P1, R144, UR4, 0x1 ;  /* 0x0000000490887c11 */ /* 0x000fc6000f8208ff */
[----:B------:R-:W-:Y:S01]  /*2c70*/  FFMA R137, R72, R122, R137 ;  /* 0x0000007a48897223 */ /* 0x000fe20000000089 */
[----:B------:R-:W-:-:S04]  /*2c80*/  IMAD.IADD R72, R11, 0x1, R143 ;  /* 0x000000010b487824 */ /* 0x000fc800078e028f */
[----:B------:R-:W-:Y:S02]  /*2c90*/  F2FP.BF16.F32.PACK_AB R139, RZ, R137 ;  /* 0x00000089ff8b723e */ /* 0x000fe400000010ff */
[----:B------:R-:W-:Y:S02]  /*2ca0*/  LEA.HI.X R137, R144, UR5, R147, 0x1, P1 ;  /* 0x0000000590897c11 */ /* 0x000fe400088f0c93 */
[----:B------:R-:W-:Y:S02]  /*2cb0*/  ISETP.GT.AND P1, PT, R0, 0x1, P3 ;  /* 0x000000010000780c */ /* 0x000fe40001f24270 */
[----:B------:R-:W-:Y:S01]  /*2cc0*/  LEA.HI.X R141, R142, R7, R72, 0x1, P2 ;  /* 0x000000078e8d7211 */ /* 0x000fe200010f0c48 */
[----:B------:R0:W-:Y:S02]  /*2cd0*/  @P0 STG.E.U16 desc[UR36][R136.64], R139 ;  /* 0x0000008b88000986 */ /* 0x0001e4000c101524 */
[----:B0-----:R-:W-:-:S08]  /*2ce0*/  SHF.L.U64.HI R139, R12, 0x3, R13 ;  /* 0x000000030c8b7819 */ /* 0x001fd0000001020d */
[----:B------:R-:W-:Y:S05]  /*2cf0*/  @!P1 BRA `(.L_x_35) ;  /* 0x0000000000049947 */ /* 0x000fea0003800000 */
[----:B------:R0:W5:Y:S02]  /*2d00*/  LDG.E.LTC128B.U16 R135, desc[UR36][R140.64+0x2] ;  /* 0x000002248c877981 */ /* 0x000164000c1e1520 */
.L_x_35:
[----:B------:R-:W-:Y:S05]  /*2d10*/  BSYNC B1 ;  /* 0x0000000000017941 */ /* 0x000fea0003800000 */
.L_x_34:
[----:B-----5:R-:W-:Y:S01]  /*2d20*/  IMAD.U32 R72, R135, 0x10000, RZ ;  /* 0x0001000087487824 */ /* 0x020fe200078e00ff */
[----:B------:R-:W-:Y:S01]  /*2d30*/  ISETP.GT.AND P0, PT, R3, 0x8, PT ;  /* 0x000000080300780c */ /* 0x000fe20003f04270 */
[----:B------:R-:W-:Y:S01]  /*2d40*/  IMAD.WIDE.U32 R146, R8, R12, R138 ;  /* 0x0000000c08927225 */ /* 0x000fe200078e008a */
[----:B------:R-:W-:-:S03]  /*2d50*/  PRMT R149, R135, 0x7610, R149 ;  /* 0x0000761087957816 */ /* 0x000fc60000000095 */
[----:B------:R-:W-:Y:S01]  /*2d60*/  FMUL R72, R72, R123 ;  /* 0x0000007b48487220 */ /* 0x000fe20000400000 */
[----:B------:R-:W-:Y:S01]  /*2d70*/  ISETP.GT.AND P2, PT, R0, RZ, P0 ;  /* 0x000000ff0000720c */ /* 0x000fe20000744270 */
[----:B------:R-:W-:Y:S02]  /*2d80*/  IMAD.IADD R145, R145, 0x1, R147 ;  /* 0x0000000191917824 */ /* 0x000fe400078e0293 */
[----:B------:R-:W-:Y:S01]  /*2d90*/  FFMA R72, R73, R122, R72 ;  /* 0x0000007a49487223 */ /* 0x000fe20000000048 */
[----:B------:R-:W-:-:S04]  /*2da0*/  IADD3 R73, P4, R14, R146, RZ ;  /* 0x000000920e497210 */ /* 0x000fc80007f9e0ff */
[----:B------:R-:W-:Y:S01]  /*2db0*/  F2FP.BF16.F32.PACK_AB R72, RZ, R72 ;  /* 0x00000048ff48723e */ /* 0x000fe200000010ff */
[----:B------:R-:W-:Y:S01]  /*2dc0*/  IMAD.X R144, R145, 0x1, R21, P4 ;  /* 0x0000000191907824 */ /* 0x000fe200020e0615 */
[C---:B------:R-:W-:Y:S02]  /*2dd0*/  LEA R142, P4, R73.reuse, R6, 0x1 ;  /* 0x00000006498e7211 */ /* 0x040fe400078808ff */
[----:B------:R-:W-:Y:S02]  /*2de0*/  PRMT R147, R72, 0x7610, R147 ;  /* 0x0000761048937816 */ /* 0x000fe40000000093 */
[----:B------:R-:W-:-:S03]  /*2df0*/  LEA.HI.X R143, R73, R7, R144, 0x1, P4 ;  /* 0x00000007498f7211 */ /* 0x000fc600020f0c90 */
[----:B------:R1:W-:Y:S04]  /*2e00*/  @P1 STG.E.U16 desc[UR36][R136.64+0x2], R147 ;  /* 0x0000029388001986 */ /* 0x0003e8000c101524 */
[----:B------:R2:W3:Y:S01]  /*2e10*/  @P2 LDG.E.LTC128B.U16 R149, desc[UR36][R142.64] ;  /* 0x000000248e952981 */ /* 0x0004e2000c1e1520 */
[----:B------:R-:W-:Y:S01]  /*2e20*/  IMAD.SHL.U32 R135, R124, 0x2, RZ ;  /* 0x000000027c877824 */ /* 0x000fe200078e00ff */
[----:B------:R-:W-:Y:S01]  /*2e30*/  IADD3 R146, P1, R4, R146, RZ ;  /* 0x0000009204927210 */ /* 0x000fe20007f3e0ff */
[----:B------:R-:W-:Y:S03]  /*2e40*/  BSSY B1, `(.L_x_36) ;  /* 0x0000011000017945 */ /* 0x000fe60003800000 */
[----:B------:R-:W-:Y:S01]  /*2e50*/  IADD3 R144, P4, R135, R136, RZ ;  /* 0x0000008887907210 */ /* 0x000fe20007f9e0ff */
[----:B-1----:R-:W-:Y:S01]  /*2e60*/  IMAD.X R147, R5, 0x1, R145, P1 ;  /* 0x0000000105937824 */ /* 0x002fe200008e0691 */
[----:B------:R-:W-:Y:S01]  /*2e70*/  ISETP.GT.AND P1, PT, R0, 0x1, P0 ;  /* 0x000000010000780c */ /* 0x000fe20000724270 */
[----:B------:R-:W-:-:S03]  /*2e80*/  IMAD.WIDE.U32 R146, R23, R10, R146 ;  /* 0x0000000a17927225 */ /* 0x000fc600078e0092 */
[----:B--2---:R-:W-:Y:S01]  /*2e90*/  LEA R142, P5, R146, R6, 0x1 ;  /* 0x00000006928e7211 */ /* 0x004fe200078a08ff */
[----:B---3--:R-:W-:-:S04]  /*2ea0*/  IMAD.U32 R72, R149, 0x10000, RZ ;  /* 0x0001000095487824 */ /* 0x008fc800078e00ff */
[----:B------:R-:W-:Y:S01]  /*2eb0*/  FMUL R73, R72, R123 ;  /* 0x0000007b48497220 */ /* 0x000fe20000400000 */
[----:B------:R-:W-:-:S03]  /*2ec0*/  IMAD.IADD R72, R11, 0x1, R147 ;  /* 0x000000010b487824 */ /* 0x000fc600078e0293 */
[----:B------:R-:W-:Y:S01]  /*2ed0*/  FFMA R74, R74, R122, R73 ;  /* 0x0000007a4a4a7223 */ /* 0x000fe20000000049 */
[----:B------:R-:W-:Y:S02]  /*2ee0*/  SHF.L.U64.HI R73, R124, 0x1, R127 ;  /* 0x000000017c497819 */ /* 0x000fe4000001027f */
[----:B------:R-:W-:Y:S02]  /*2ef0*/  LEA.HI.X R143, R146, R7, R72, 0x1, P5 ;  /* 0x00000007928f7211 */ /* 0x000fe400028f0c48 */
[----:B------:R-:W-:Y:S02]  /*2f00*/  F2FP.BF16.F32.PACK_AB R74, RZ, R74 ;  /* 0x0000004aff4a723e */ /* 0x000fe400000010ff */
[----:B------:R-:W-:-:S05]  /*2f10*/  IADD3.X R145, R73, R137, RZ, P4, !PT ;  /* 0x0000008949917210 */ /* 0x000fca00027fe4ff */
[----:B------:R1:W-:Y:S01]  /*2f20*/  @P2 STG.E.U16 desc[UR36][R144.64], R74 ;  /* 0x0000004a90002986 */ /* 0x0003e2000c101524 */
[----:B------:R-:W-:Y:S05]  /*2f30*/  @!P1 BRA `(.L_x_37) ;  /* 0x0000000000049947 */ /* 0x000fea0003800000 */
[----:B------:R2:W5:Y:S02]  /*2f40*/  LDG.E.LTC128B.U16 R149, desc[UR36][R142.64+0x2] ;  /* 0x000002248e957981 */ /* 0x000564000c1e1520 */
.L_x_37:
[----:B------:R-:W-:Y:S05]  /*2f50*/  BSYNC B1 ;  /* 0x0000000000017941 */ /* 0x000fea0003800000 */
.L_x_36:
[----:B-----5:R-:W-:Y:S01]  /*2f60*/  IMAD.U32 R72, R149, 0x10000, RZ ;  /* 0x0001000095487824 */ /* 0x020fe200078e00ff */
[----:B------:R-:W-:Y:S01]  /*2f70*/  ISETP.GT.AND P2, PT, R0, 0x8, P3 ;  /* 0x000000080000780c */ /* 0x000fe20001f44270 */
[----:B-1----:R-:W-:Y:S01]  /*2f80*/  @P1 IMAD.MOV.U32 R74, RZ, RZ, R144 ;  /* 0x000000ffff4a1224 */ /* 0x002fe200078e0090 */
[----:B------:R-:W-:Y:S01]  /*2f90*/  BSSY B1, `(.L_x_38) ;  /* 0x0000008000017945 */ /* 0x000fe20003800000 */
[----:B------:R-:W-:-:S04]  /*2fa0*/  FMUL R72, R72, R123 ;  /* 0x0000007b48487220 */ /* 0x000fc80000400000 */
[----:B------:R-:W-:Y:S01]  /*2fb0*/  FFMA R72, R75, R122, R72 ;  /* 0x0000007a4b487223 */ /* 0x000fe20000000048 */
[----:B------:R-:W-:-:S04]  /*2fc0*/  @P1 IMAD.MOV.U32 R75, RZ, RZ, R145 ;  /* 0x000000ffff4b1224 */ /* 0x000fc800078e0091 */
[----:B------:R-:W-:-:S05]  /*2fd0*/  F2FP.BF16.F32.PACK_AB R72, RZ, R72 ;  /* 0x00000048ff48723e */ /* 0x000fca00000010ff */
[----:B------:R1:W-:Y:S01]  /*2fe0*/  @P1 STG.E.U16 desc[UR36][R74.64+0x2], R72 ;  /* 0x000002484a001986 */ /* 0x0003e2000c101524 */
[----:B------:R-:W-:Y:S05]  /*2ff0*/  @!P2 BRA `(.L_x_39) ;  /* 0x000000000004a947 */ /* 0x000fea0003800000 */
[----:B------:R3:W5:Y:S02]  /*3000*/  LDG.E.LTC128B.U16 R149, desc[UR36][R140.64+0x10] ;  /* 0x000010248c957981 */ /* 0x000764000c1e1520 */
.L_x_39:
[----:B------:R-:W-:Y:S05]  /*3010*/  BSYNC B1 ;  /* 0x0000000000017941 */ /* 0x000fea0003800000 */
.L_x_38:
[----:B-1---5:R-:W-:Y:S01]  /*3020*/  IMAD.U32 R72, R149, 0x10000, RZ ;  /* 0x0001000095487824 */ /* 0x022fe200078e00ff */
[----:B------:R-:W-:Y:S01]  /*3030*/  ISETP.GT.AND P1, PT, R0, 0x9, P3 ;  /* 0x000000090000780c */ /* 0x000fe20001f24270 */
[----:B------:R-:W-:Y:S01]  /*3040*/  @P2 IMAD.MOV.U32 R74, RZ, RZ, R136 ;  /* 0x000000ffff4a2224 */ /* 0x000fe200078e0088 */
[----:B------:R-:W-:Y:S01]  /*3050*/  BSSY B1, `(.L_x_40) ;  /* 0x0000009000017945 */ /* 0x000fe20003800000 */
[----:B------:R-:W-:-:S04]  /*3060*/  FMUL R75, R72, R123 ;  /* 0x0000007b484b7220 */ /* 0x000fc80000400000 */
[----:B------:R-:W-:-:S05]  /*3070*/  FFMA R75, R76, R122, R75 ;  /* 0x0000007a4c4b7223 */ /* 0x000fca000000004b */
[----:B------:R-:W-:-:S04]  /*3080*/  F2FP.BF16.F32.PACK_AB R75, RZ, R75 ;  /* 0x0000004bff4b723e */ /* 0x000fc800000010ff */
[----:B------:R-:W-:Y:S01]  /*3090*/  PRMT R72, R75, 0x7610, R72 ;  /* 0x000076104b487816 */ /* 0x000fe20000000048 */
[----:B------:R-:W-:-:S05]  /*30a0*/  @P2 IMAD.MOV.U32 R75, RZ, RZ, R137 ;  /* 0x000000ffff4b2224 */ /* 0x000fca00078e0089 */
[----:B------:R1:W-:Y:S01]  /*30b0*/  @P2 STG.E.U16 desc[UR36][R74.64+0x10], R72 ;  /* 0x000010484a002986 */ /* 0x0003e2000c101524 */
[----:B------:R-:W-:Y:S05]  /*30c0*/  @!P1 BRA `(.L_x_41) ;  /* 0x0000000000049947 */ /* 0x000fea0003800000 */
[----:B------:R4:W5:Y:S02]  /*30d0*/  LDG.E.LTC128B.U16 R149, desc[UR36][R140.64+0x12] ;  /* 0x000012248c957981 */ /* 0x000964000c1e1520 */
.L_x_41:
[----:B------:R-:W-:Y:S05]  /*30e0*/  BSYNC B1 ;  /* 0x0000000000017941 */ /* 0x000fea0003800000 */
.L_x_40:
[----:B-1---5:R-:W-:Y:S01]  /*30f0*/  IMAD.U32 R72, R149, 0x10000, RZ ;  /* 0x0001000095487824 */ /* 0x022fe200078e00ff */
[----:B------:R-:W-:Y:S01]  /*3100*/  ISETP.GT.AND P2, PT, R0, 0x8, P0 ;  /* 0x000000080000780c */ /* 0x000fe20000744270 */
[----:B------:R-:W-:Y:S01]  /*3110*/  @P1 IMAD.MOV.U32 R74, RZ, RZ, R136 ;  /* 0x000000ffff4a1224 */ /* 0x000fe200078e0088 */
[----:B------:R-:W-:Y:S01]  /*3120*/  BSSY B1, `(.L_x_42) ;  /* 0x0000008000017945 */ /* 0x000fe20003800000 */
[----:B------:R-:W-:Y:S01]  /*3130*/  FMUL R72, R72, R123 ;  /* 0x0000007b48487220 */ /* 0x000fe20000400000 */
[----:B------:R-:W-:-:S03]  /*3140*/  @P1 IMAD.MOV.U32 R75, RZ, RZ, R137 ;  /* 0x000000ffff4b1224 */ /* 0x000fc600078e0089 */
[----:B------:R-:W-:-:S05]  /*3150*/  FFMA R72, R77, R122, R72 ;  /* 0x0000007a4d487223 */ /* 0x000fca0000000048 */
[----:B------:R-:W-:-:S05]  /*3160*/  F2FP.BF16.F32.PACK_AB R72, RZ, R72 ;  /* 0x00000048ff48723e */ /* 0x000fca00000010ff */
[----:B------:R1:W-:Y:S01]  /*3170*/  @P1 STG.E.U16 desc[UR36][R74.64+0x12], R72 ;  /* 0x000012484a001986 */ /* 0x0003e2000c101524 */
[----:B------:R-:W-:Y:S05]  /*3180*/  @!P2 BRA `(.L_x_43) ;  /* 0x000000000004a947 */ /* 0x000fea0003800000 */
[----:B------:R0:W5:Y:S02]  /*3190*/  LDG.E.LTC128B.U16 R149, desc[UR36][R142.64+0x10] ;  /* 0x000010248e957981 */ /* 0x000164000c1e1520 */
.L_x_43:
[----:B------:R-:W-:Y:S05]  /*31a0*/  BSYNC B1 ;  /* 0x0000000000017941 */ /* 0x000fea0003800000 */
.L_x_42:
[----:B-1---5:R-:W-:Y:S01]  /*31b0*/  SHF.L.U32 R72, R149, 0x10, RZ ;  /* 0x0000001095487819 */ /* 0x022fe200000006ff */
[----:B------:R-:W-:Y:S01]  /*31c0*/  @P2 IMAD.MOV.U32 R74, RZ, RZ, R144 ;  /* 0x000000ffff4a2224 */ /* 0x000fe200078e0090 */
[----:B------:R-:W-:Y:S01]  /*31d0*/  ISETP.GT.AND P1, PT, R0, 0x9, P0 ;  /* 0x000000090000780c */ /* 0x000fe20000724270 */
[----:B------:R-:W-:Y:S02]  /*31e0*/  BSSY B1, `(.L_x_44) ;  /* 0x0000009000017945 */ /* 0x000fe40003800000 */
        /* <DEDUP_REMOVED lines=8> */
.L_x_45:
[----:B------:R-:W-:Y:S05]  /*3270*/  BSYNC B1 ;  /* 0x0000000000017941 */ /* 0x000fea0003800000 */
.L_x_44:
        /* <DEDUP_REMOVED lines=11> */
.L_x_47:
[----:B------:R-:W-:Y:S05]  /*3330*/  BSYNC B1 ;  /* 0x0000000000017941 */ /* 0x000fea0003800000 */
.L_x_46:
        /* <DEDUP_REMOVED lines=12> */
.L_x_49:
[----:B------:R-:W-:Y:S05]  /*3400*/  BSYNC B1 ;  /* 0x0000000000017941 */ /* 0x000fea0003800000 */
.L_x_48:
[----:B-1---5:R-:W-:Y:S01]  /*3410*/  IMAD.U32 R72, R149, 0x10000, RZ ;  /* 0x0001000095487824 */ /* 0x022fe200078e00ff */
[----:B------:R-:W-:Y:S01]  /*3420*/  @P1 MOV R74, R136 ;  /* 0x00000088004a1202 */ /* 0x000fe20000000f00 */
[----:B------:R-:W-:Y:S01]  /*3430*/  @P1 IMAD.MOV.U32 R75, RZ, RZ, R137 ;  /* 0x000000ffff4b1224 */ /* 0x000fe200078e0089 */
[----:B------:R-:W-:Y:S01]  /*3440*/  ISETP.GT.AND P2, PT, R0, 0x10, P0 ;  /* 0x000000100000780c */ /* 0x000fe20000744270 */
[----:B------:R-:W-:Y:S01]  /*3450*/  FMUL R72, R72, R123 ;  /* 0x0000007b48487220 */ /* 0x000fe20000400000 */
[----:B------:R-:W-:Y:S03]  /*3460*/  BSSY B1, `(.L_x_50) ;  /* 0x0000006000017945 */ /* 0x000fe60003800000 */
[----:B------:R-:W-:-:S05]  /*3470*/  FFMA R72, R81, R122, R72 ;  /* 0x0000007a51487223 */ /* 0x000fca0000000048 */
[----:B------:R-:W-:-:S05]  /*3480*/  F2FP.BF16.F32.PACK_AB R72, RZ, R72 ;  /* 0x00000048ff48723e */ /* 0x000fca00000010ff */
[----:B------:R1:W-:Y:S01]  /*3490*/  @P1 STG.E.U16 desc[UR36][R74.64+0x22], R72 ;  /* 0x000022484a001986 */ /* 0x0003e2000c101524 */
[----:B------:R-:W-:Y:S05]  /*34a0*/  @!P2 BRA `(.L_x_51) ;  /* 0x000000000004a947 */ /* 0x000fea0003800000 */
[----:B------:R0:W5:Y:S02]  /*34b0*/  LDG.E.LTC128B.U16 R149, desc[UR36][R142.64+0x20] ;  /* 0x000020248e957981 */ /* 0x000164000c1e1520 */
.L_x_51:
[----:B------:R-:W-:Y:S05]  /*34c0*/  BSYNC B1 ;  /* 0x0000000000017941 */ /* 0x000fea0003800000 */
.L_x_50:
        /* <DEDUP_REMOVED lines=12> */
.L_x_53:
[----:B------:R-:W-:Y:S05]  /*3590*/  BSYNC B1 ;  /* 0x0000000000017941 */ /* 0x000fea0003800000 */
.L_x_52:
        /* <DEDUP_REMOVED lines=11> */
.L_x_55:
[----:B------:R-:W-:Y:S05]  /*3650*/  BSYNC B1 ;  /* 0x0000000000017941 */ /* 0x000fea0003800000 */
.L_x_54:
[----:B-1---5:R-:W-:Y:S01]  /*3660*/  IMAD.U32 R72, R149, 0x10000, RZ ;  /* 0x0001000095487824 */ /* 0x022fe200078e00ff */
[----:B------:R-:W-:Y:S01]  /*3670*/  ISETP.GT.AND P1, PT, R0, 0x19, P3 ;  /* 0x000000190000780c */ /* 0x000fe20001f24270 */
[----:B------:R-:W-:Y:S01]  /*3680*/  @P2 IMAD.MOV.U32 R74, RZ, RZ, R136 ;  /* 0x000000ffff4a2224 */ /* 0x000fe200078e0088 */
[----:B------:R-:W-:Y:S01]  /*3690*/  BSSY B1, `(.L_x_56) ;  /* 0x0000009000017945 */ /* 0x000fe20003800000 */
[----:B------:R-:W-:-:S04]  /*36a0*/  FMUL R75, R72, R123 ;  /* 0x0000007b484b7220 */ /* 0x000fc80000400000 */
[----:B------:R-:W-:-:S05]  /*36b0*/  FFMA R75, R84, R122, R75 ;  /* 0x0000007a544b7223 */ /* 0x000fca000000004b */
[----:B------:R-:W-:-:S04]  /*36c0*/  F2FP.BF16.F32.PACK_AB R75, RZ, R75 ;  /* 0x0000004bff4b723e */ /* 0x000fc800000010ff */
[----:B------:R-:W-:Y:S02]  /*36d0*/  PRMT R72, R75, 0x7610, R72 ;  /* 0x000076104b487816 */ /* 0x000fe40000000048 */
[----:B------:R-:W-:-:S05]  /*36e0*/  @P2 MOV R75, R137 ;  /* 0x00000089004b2202 */ /* 0x000fca0000000f00 */
[----:B------:R1:W-:Y:S01]  /*36f0*/  @P2 STG.E.U16 desc[UR36][R74.64+0x30], R72 ;  /* 0x000030484a002986 */ /* 0x0003e2000c101524 */
[----:B------:R-:W-:Y:S05]  /*3700*/  @!P1 BRA `(.L_x_57) ;  /* 0x0000000000049947 */ /* 0x000fea0003800000 */
[----:B------:R0:W5:Y:S02]  /*3710*/  LDG.E.LTC128B.U16 R149, desc[UR36][R140.64+0x32] ;  /* 0x000032248c957981 */ /* 0x000164000c1e1520 */
.L_x_57:
[----:B------:R-:W-:Y:S05]  /*3720*/  BSYNC B1 ;  /* 0x0000000000017941 */ /* 0x000fea0003800000 */
.L_x_56:
        /* <DEDUP_REMOVED lines=11> */
.L_x_59:
[----:B------:R-:W-:Y:S05]  /*37e0*/  BSYNC B1 ;  /* 0x0000000000017941 */ /* 0x000fea0003800000 */
.L_x_58:
        /* <DEDUP_REMOVED lines=12> */
.L_x_61:
[----:B------:R-:W-:Y:S05]  /*38b0*/  BSYNC B1 ;  /* 0x0000000000017941 */ /* 0x000fea0003800000 */
.L_x_60:
        /* <DEDUP_REMOVED lines=11> */
.L_x_63:
[----:B------:R-:W-:Y:S05]  /*3970*/  BSYNC B1 ;  /* 0x0000000000017941 */ /* 0x000fea0003800000 */
.L_x_62:
        /* <DEDUP_REMOVED lines=12> */
.L_x_65:
[----:B------:R-:W-:Y:S05]  /*3a40*/  BSYNC B1 ;  /* 0x0000000000017941 */ /* 0x000fea0003800000 */
.L_x_64:
        /* <DEDUP_REMOVED lines=11> */
.L_x_67:
[----:B------:R-:W-:Y:S05]  /*3b00*/  BSYNC B1 ;  /* 0x0000000000017941 */ /* 0x000fea0003800000 */
.L_x_66:
        /* <DEDUP_REMOVED lines=12> */
.L_x_69:
[----:B------:R-:W-:Y:S05]  /*3bd0*/  BSYNC B1 ;  /* 0x0000000000017941 */ /* 0x000fea0003800000 */
.L_x_68:
        /* <DEDUP_REMOVED lines=11> */
.L_x_71:
[----:B------:R-:W-:Y:S05]  /*3c90*/  BSYNC B1 ;  /* 0x0000000000017941 */ /* 0x000fea0003800000 */
.L_x_70:
        /* <DEDUP_REMOVED lines=12> */
.L_x_73:
[----:B------:R-:W-:Y:S05]  /*3d60*/  BSYNC B1 ;  /* 0x0000000000017941 */ /* 0x000fea0003800000 */
.L_x_72:
        /* <DEDUP_REMOVED lines=11> */
.L_x_75:
[----:B------:R-:W-:Y:S05]  /*3e20*/  BSYNC B1 ;  /* 0x0000000000017941 */ /* 0x000fea0003800000 */
.L_x_74:
        /* <DEDUP_REMOVED lines=12> */
.L_x_77:
[----:B------:R-:W-:Y:S05]  /*3ef0*/  BSYNC B1 ;  /* 0x0000000000017941 */ /* 0x000fea0003800000 */
.L_x_76:
        /* <DEDUP_REMOVED lines=11> */
.L_x_79:
[----:B------:R-:W-:Y:S05]  /*3fb0*/  BSYNC B1 ;  /* 0x0000000000017941 */ /* 0x000fea0003800000 */
.L_x_78:
        /* <DEDUP_REMOVED lines=12> */
.L_x_81:
[----:B------:R-:W-:Y:S05]  /*4080*/  BSYNC B1 ;  /* 0x0000000000017941 */ /* 0x000fea0003800000 */
.L_x_80:
        /* <DEDUP_REMOVED lines=11> */
.L_x_83:
[----:B------:R-:W-:Y:S05]  /*4140*/  BSYNC B1 ;  /* 0x0000000000017941 */ /* 0x000fea0003800000 */
.L_x_82:
        /* <DEDUP_REMOVED lines=12> */
.L_x_85:
[----:B------:R-:W-:Y:S05]  /*4210*/  BSYNC B1 ;  /* 0x0000000000017941 */ /* 0x000fea0003800000 */
.L_x_84:
        /* <DEDUP_REMOVED lines=11> */
.L_x_87:
[----:B------:R-:W-:Y:S05]  /*42d0*/  BSYNC B1 ;  /* 0x0000000000017941 */ /* 0x000fea0003800000 */
.L_x_86:
        /* <DEDUP_REMOVED lines=12> */
.L_x_89:
[----:B------:R-:W-:Y:S05]  /*43a0*/  BSYNC B1 ;  /* 0x0000000000017941 */ /* 0x000fea0003800000 */
.L_x_88:
        /* <DEDUP_REMOVED lines=11> */
.L_x_91:
[----:B------:R-:W-:Y:S05]  /*4460*/  BSYNC B1 ;  /* 0x0000000000017941 */ /* 0x000fea0003800000 */
.L_x_90:
        /* <DEDUP_REMOVED lines=12> */
.L_x_93:
[----:B------:R-:W-:Y:S05]  /*4530*/  BSYNC B1 ;  /* 0x0000000000017941 */ /* 0x000fea0003800000 */
.L_x_92:
        /* <DEDUP_REMOVED lines=11> */
.L_x_95:
[----:B------:R-:W-:Y:S05]  /*45f0*/  BSYNC B1 ;  /* 0x0000000000017941 */ /* 0x000fea0003800000 */
.L_x_94:
        /* <DEDUP_REMOVED lines=12> */
.L_x_97:
[----:B------:R-:W-:Y:S05]  /*46c0*/  BSYNC B1 ;  /* 0x0000000000017941 */ /* 0x000fea0003800000 */
.L_x_96:
        /* <DEDUP_REMOVED lines=11> */
.L_x_99:
[----:B------:R-:W-:Y:S05]  /*4780*/  BSYNC B1 ;  /* 0x0000000000017941 */ /* 0x000fea0003800000 */
.L_x_98:
        /* <DEDUP_REMOVED lines=12> */
.L_x_101:
[----:B------:R-:W-:Y:S05]  /*4850*/  BSYNC B1 ;  /* 0x0000000000017941 */ /* 0x000fea0003800000 */
.L_x_100:
        /* <DEDUP_REMOVED lines=11> */
.L_x_103:
[----:B------:R-:W-:Y:S05]  /*4910*/  BSYNC B1 ;  /* 0x0000000000017941 */ /* 0x000fea0003800000 */
.L_x_102:
        /* <DEDUP_REMOVED lines=12> */
.L_x_105:
[----:B------:R-:W-:Y:S05]  /*49e0*/  BSYNC B1 ;  /* 0x0000000000017941 */ /* 0x000fea0003800000 */
.L_x_104:
        /* <DEDUP_REMOVED lines=11> */
.L_x_107:
[----:B------:R-:W-:Y:S05]  /*4aa0*/  BSYNC B1 ;  /* 0x0000000000017941 */ /* 0x000fea0003800000 */
.L_x_106:
        /* <DEDUP_REMOVED lines=12> */
.L_x_109:
[----:B------:R-:W-:Y:S05]  /*4b70*/  BSYNC B1 ;  /* 0x0000000000017941 */ /* 0x000fea0003800000 */
.L_x_108:
        /* <DEDUP_REMOVED lines=11> */
.L_x_111:
[----:B------:R-:W-:Y:S05]  /*4c30*/  BSYNC B1 ;  /* 0x0000000000017941 */ /* 0x000fea0003800000 */
.L_x_110:
        /* <DEDUP_REMOVED lines=12> */
.L_x_113:
[----:B------:R-:W-:Y:S05]  /*4d00*/  BSYNC B1 ;  /* 0x0000000000017941 */ /* 0x000fea0003800000 */
.L_x_112:
        /* <DEDUP_REMOVED lines=11> */
.L_x_115:
[----:B------:R-:W-:Y:S05]  /*4dc0*/  BSYNC B1 ;  /* 0x0000000000017941 */ /* 0x000fea0003800000 */
.L_x_114:
        /* <DEDUP_REMOVED lines=12> */
.L_x_117:
[----:B------:R-:W-:Y:S05]  /*4e90*/  BSYNC B1 ;  /* 0x0000000000017941 */ /* 0x000fea0003800000 */
.L_x_116:
        /* <DEDUP_REMOVED lines=11> */
.L_x_119:
[----:B------:R-:W-:Y:S05]  /*4f50*/  BSYNC B1 ;  /* 0x0000000000017941 */ /* 0x000fea0003800000 */
.L_x_118:
        /* <DEDUP_REMOVED lines=12> */
.L_x_121:
[----:B------:R-:W-:Y:S05]  /*5020*/  BSYNC B1 ;  /* 0x0000000000017941 */ /* 0x000fea0003800000 */
.L_x_120:
        /* <DEDUP_REMOVED lines=11> */
.L_x_123:
[----:B------:R-:W-:Y:S05]  /*50e0*/  BSYNC B1 ;  /* 0x0000000000017941 */ /* 0x000fea0003800000 */
.L_x_122:
[----:B-1---5:R-:W-:Y:S01]  /*50f0*/  SHF.L.U32 R72, R149, 0x10, RZ ;  /* 0x0000001095487819 */ /* 0x022fe200000006ff */
[----:B------:R-:W-:Y:S01]  /*5100*/  @P2 IMAD.MOV.U32 R74, RZ, RZ, R144 ;  /* 0x000000ffff4a2224 */ /* 0x000fe200078e0090 */
[----:B------:R-:W-:Y:S01]  /*5110*/  ISETP.GT.AND P1, PT, R0, 0x59, P0 ;  /* 0x000000590000780c */ /* 0x000fe20000724270 */
[----:B------:R-:W-:Y:S01]  /*5120*/  BSSY B1, `(.L_x_124) ;  /* 0x000000a000017945 */ /* 0x000fe20003800000 */
[----:B------:R-:W-:Y:S01]  /*5130*/  IADD3 R81, P0, R8, 0x80, RZ ;  /* 0x0000008008517810 */ /* 0x000fe20007f1e0ff */
        /* <DEDUP_REMOVED lines=8> */
.L_x_125:
[----:B------:R-:W-:Y:S05]  /*51c0*/  BSYNC B1 ;  /* 0x0000000000017941 */ /* 0x000fea0003800000 */
.L_x_124:
[----:B-----5:R-:W-:Y:S01]  /*51d0*/  IMAD.U32 R8, R149, 0x10000, RZ ;  /* 0x0001000095087824 */ /* 0x020fe200078e00ff */
[----:B------:R-:W-:Y:S01]  /*51e0*/  BSSY B1, `(.L_x_126) ;  /* 0x0000011000017945 */ /* 0x000fe20003800000 */
[----:B------:R-:W-:Y:S01]  /*51f0*/  IMAD.X R9, RZ, RZ, R9, P0 ;  /* 0x000000ffff097224 */ /* 0x000fe200000e0609 */
[----:B------:R-:W-:Y:S01]  /*5200*/  ISETP.GT.AND P0, PT, R3, 0x80, PT ;  /* 0x000000800300780c */ /* 0x000fe20003f04270 */
[----:B------:R-:W-:Y:S02]  /*5210*/  FMUL R8, R8, R123 ;  /* 0x0000007b08087220 */ /* 0x000fe40000400000 */
[----:B-1----:R-:W-:Y:S01]  /*5220*/  IMAD R72, R9, R12, RZ ;  /* 0x0000000c09487224 */ /* 0x002fe200078e02ff */
[----:B------:R-:W-:Y:S01]  /*5230*/  ISETP.GT.AND P3, PT, R0, RZ, P0 ;  /* 0x000000ff0000720c */ /* 0x000fe20000764270 */
[----:B------:R-:W-:Y:S01]  /*5240*/  FFMA R119, R119, R122, R8 ;  /* 0x0000007a77777223 */ /* 0x000fe20000000008 */
[----:B------:R-:W-:-:S04]  /*5250*/  IMAD.WIDE.U32 R8, R81, R12, R20 ;  /* 0x0000000c51087225 */ /* 0x000fc800078e0014 */
[----:B------:R-:W-:Y:S01]  /*5260*/  F2FP.BF16.F32.PACK_AB R119, RZ, R119 ;  /* 0x00000077ff77723e */ /* 0x000fe200000010ff */
[----:B------:R-:W-:Y:S01]  /*5270*/  IMAD R79, R81, R13, R72 ;  /* 0x0000000d514f7224 */ /* 0x000fe200078e0248 */
[----:B------:R-:W-:-:S03]  /*5280*/  LEA R74, P2, R8, R6, 0x1 ;  /* 0x00000006084a7211 */ /* 0x000fc600078408ff */
[----:B------:R1:W-:Y:S01]  /*5290*/  @P1 STG.E.U16 desc[UR36][R144.64+0xb2], R119 ;  /* 0x0000b27790001986 */ /* 0x0003e2000c101524 */
[----:B------:R-:W-:-:S05]  /*52a0*/  IMAD.IADD R9, R9, 0x1, R79 ;  /* 0x0000000109097824 */ /* 0x000fca00078e024f */
[----:B------:R-:W-:Y:S01]  /*52b0*/  LEA.HI.X R75, R8, R7, R9, 0x1, P2 ;  /* 0x00000007084b7211 */ /* 0x000fe200010f0c09 */
[----:B------:R-:W-:Y:S01]  /*52c0*/  IMAD.WIDE.U32 R8, R81, R12, R4 ;  /* 0x0000000c51087225 */ /* 0x000fe200078e0004 */
[----:B------:R-:W-:Y:S06]  /*52d0*/  @!P3 BRA `(.L_x_127) ;  /* 0x000000000004b947 */ /* 0x000fec0003800000 */
[----:B------:R0:W5:Y:S02]  /*52e0*/  LDG.E.LTC128B.U16 R149, desc[UR36][R74.64] ;  /* 0x000000244a957981 */ /* 0x000164000c1e1520 */
.L_x_127:
[----:B------:R-:W-:Y:S05]  /*52f0*/  BSYNC B1 ;  /* 0x0000000000017941 */ /* 0x000fea0003800000 */
.L_x_126:
[----:B-----5:R-:W-:Y:S01]  /*5300*/  IMAD.U32 R72, R149, 0x10000, RZ ;  /* 0x0001000095487824 */ /* 0x020fe200078e00ff */
[----:B0-----:R-:W-:Y:S01]  /*5310*/  LEA R74, P1, R125, R136, 0x1 ;  /* 0x000000887d4a7211 */ /* 0x001fe200078208ff */
[----:B------:R-:W-:Y:S01]  /*5320*/  IMAD.IADD R9, R79, 0x1, R9 ;  /* 0x000000014f097824 */ /* 0x000fe200078e0209 */
[----:B------:R-:W-:Y:S01]  /*5330*/  ISETP.GT.AND P2, PT, R0, 0x1, P0 ;  /* 0x000000010000780c */ /* 0x000fe20000744270 */
[----:B------:R-:W-:Y:S01]  /*5340*/  FMUL R13, R72, R123 ;  /* 0x0000007b480d7220 */ /* 0x000fe20000400000 */
[----:B------:R-:W-:Y:S01]  /*5350*/  LEA.HI.X R75, R125, R137, R126, 0x1, P1 ;  /* 0x000000897d4b7211 */ /* 0x000fe200008f0c7e */
[----:B------:R-:W-:Y:S01]  /*5360*/  IMAD.WIDE.U32 R76, R23, R10, R8 ;  /* 0x0000000a174c7225 */ /* 0x000fe200078e0008 */
[----:B------:R-:W-:Y:S03]  /*5370*/  BSSY B1, `(.L_x_128) ;  /* 0x0000009000017945 */ /* 0x000fe60003800000 */
[----:B------:R-:W-:Y:S01]  /*5380*/  FFMA R13, R24, R122, R13 ;  /* 0x0000007a180d7223 */ /* 0x000fe2000000000d */
[----:B------:R-:W-:Y:S01]  /*5390*/  IMAD.IADD R9, R11, 0x1, R77 ;  /* 0x000000010b097824 */ /* 0x000fe200078e024d */
[----:B------:R-:W-:-:S03]  /*53a0*/  LEA R8, P4, R76, R6, 0x1 ;  /* 0x000000064c087211 */ /* 0x000fc600078808ff */
[----:B------:R-:W-:Y:S02]  /*53b0*/  F2FP.BF16.F32.PACK_AB R13, RZ, R13 ;  /* 0x0000000dff0d723e */ /* 0x000fe400000010ff */
[----:B------:R-:W-:-:S03]  /*53c0*/  LEA.HI.X R9, R76, R7, R9, 0x1, P4 ;  /* 0x000000074c097211 */ /* 0x000fc600020f0c09 */
[----:B------:R0:W-:Y:S01]  /*53d0*/  @P3 STG.E.U16 desc[UR36][R74.64], R13 ;  /* 0x0000000d4a003986 */ /* 0x0001e2000c101524 */
[----:B------:R-:W-:Y:S05]  /*53e0*/  @!P2 BRA `(.L_x_129) ;  /* 0x000000000004a947 */ /* 0x000fea0003800000 */
[----:B------:R0:W5:Y:S02]  /*53f0*/  LDG.E.LTC128B.U16 R149, desc[UR36][R8.64+0x2] ;  /* 0x0000022408957981 */ /* 0x000164000c1e1520 */
.L_x_129:
[----:B------:R-:W-:Y:S05]  /*5400*/  BSYNC B1 ;  /* 0x0000000000017941 */ /* 0x000fea0003800000 */
.L_x_128:
[----:B-----5:R-:W-:Y:S01]  /*5410*/  IMAD.U32 R20, R149, 0x10000, RZ ;  /* 0x0001000095147824 */ /* 0x020fe200078e00ff */
[----:B------:R-:W-:Y:S01]  /*5420*/  ISETP.GT.AND P1, PT, R3, 0x88, PT ;  /* 0x000000880300780c */ /* 0x000fe20003f24270 */
[----:B0-----:R-:W-:Y:S01]  /*5430*/  IMAD.WIDE.U32 R12, R81, R12, R138 ;  /* 0x0000000c510c7225 */ /* 0x001fe200078e008a */
[----:B------:R-:W-:Y:S03]  /*5440*/  BSSY B1, `(.L_x_130) ;  /* 0x0000010000017945 */ /* 0x000fe60003800000 */
[----:B------:R-:W-:Y:S01]  /*5450*/  FMUL R20, R20, R123 ;  /* 0x0000007b14147220 */ /* 0x000fe20000400000 */
[----:B------:R-:W-:Y:S02]  /*5460*/  ISETP.GT.AND P3, PT, R0, RZ, P1 ;  /* 0x000000ff0000720c */ /* 0x000fe40000f64270 */
[----:B------:R-:W-:Y:S01]  /*5470*/  IADD3 R15, P5, R14, R12, RZ ;  /* 0x0000000c0e0f7210 */ /* 0x000fe20007fbe0ff */
[----:B------:R-:W-:Y:S01]  /*5480*/  FFMA R20, R25, R122, R20 ;  /* 0x0000007a19147223 */ /* 0x000fe20000000014 */
[----:B------:R-:W-:-:S02]  /*5490*/  IADD3 R79, R79, R13, RZ ;  /* 0x0000000d4f4f7210 */ /* 0x000fc40007ffe0ff */
[----:B------:R-:W-:Y:S02]  /*54a0*/  IADD3 R14, P4, R4, R12, RZ ;  /* 0x0000000c040e7210 */ /* 0x000fe40007f9e0ff */
[----:B------:R-:W-:Y:S01]  /*54b0*/  F2FP.BF16.F32.PACK_AB R3, RZ, R20 ;  /* 0x00000014ff03723e */ /* 0x000fe200000010ff */
[----:B------:R-:W-:Y:S01]  /*54c0*/  IMAD.X R20, R79, 0x1, R21, P5 ;  /* 0x000000014f147824 */ /* 0x000fe200028e0615 */
[----:B------:R-:W-:Y:S01]  /*54d0*/  LEA R12, P5, R15, R6, 0x1 ;  /* 0x000000060f0c7211 */ /* 0x000fe200078a08ff */
[----:B------:R-:W-:-:S03]  /*54e0*/  @P2 IMAD.MOV.U32 R21, RZ, RZ, R75 ;  /* 0x000000ffff152224 */ /* 0x000fc600078e004b */
[----:B------:R-:W-:Y:S01]  /*54f0*/  LEA.HI.X R13, R15, R7, R20, 0x1, P5 ;  /* 0x000000070f0d7211 */ /* 0x000fe200028f0c14 */
[----:B------:R-:W-:-:S05]  /*5500*/  @P2 IMAD.MOV.U32 R20, RZ, RZ, R74 ;  /* 0x000000ffff142224 */ /* 0x000fca00078e004a */
[----:B------:R0:W-:Y:S01]  /*5510*/  @P2 STG.E.U16 desc[UR36][R20.64+0x2], R3 ;  /* 0x0000020314002986 */ /* 0x0001e2000c101524 */
[----:B------:R-:W-:Y:S05]  /*5520*/  @!P3 BRA `(.L_x_131) ;  /* 0x000000000004b947 */ /* 0x000fea0003800000 */
[----:B------:R0:W5:Y:S02]  /*5530*/  LDG.E.LTC128B.U16 R149, desc[UR36][R12.64] ;  /* 0x000000240c957981 */ /* 0x000164000c1e1520 */
.L_x_131:
[----:B------:R-:W-:Y:S05]  /*5540*/  BSYNC B1 ;  /* 0x0000000000017941 */ /* 0x000fea0003800000 */
.L_x_130:
[----:B-----5:R-:W-:Y:S01]  /*5550*/  IMAD.U32 R4, R149, 0x10000, RZ ;  /* 0x0001000095047824 */ /* 0x020fe200078e00ff */
[----:B------:R-:W-:Y:S01]  /*5560*/  ISETP.GT.AND P2, PT, R0, 0x1, P1 ;  /* 0x000000010000780c */ /* 0x000fe20000f44270 */
[----:B------:R-:W-:Y:S01]  /*5570*/  IMAD.X R15, R5, 0x1, R79, P4 ;  /* 0x00000001050f7824 */ /* 0x000fe200020e064f */
[----:B------:R-:W-:Y:S01]  /*5580*/  BSSY B1, `(.L_x_132) ;  /* 0x000000d000017945 */ /* 0x000fe20003800000 */
[----:B0-----:R-:W-:Y:S01]  /*5590*/  FMUL R3, R4, R123 ;  /* 0x0000007b04037220 */ /* 0x001fe20000400000 */
[----:B------:R-:W-:Y:S01]  /*55a0*/  IADD3 R4, P4, R74, R135, RZ ;  /* 0x000000874a047210 */ /* 0x000fe20007f9e0ff */
[----:B------:R-:W-:-:S04]  /*55b0*/  IMAD.WIDE.U32 R12, R23, R10, R14 ;  /* 0x0000000a170c7225 */ /* 0x000fc800078e000e */
[----:B------:R-:W-:Y:S01]  /*55c0*/  FFMA R3, R26, R122, R3 ;  /* 0x0000007a1a037223 */ /* 0x000fe20000000003 */
[----:B------:R-:W-:Y:S01]  /*55d0*/  IMAD.X R5, R75, 0x1, R73, P4 ;  /* 0x000000014b057824 */ /* 0x000fe200020e0649 */
[----:B------:R-:W-:Y:S01]  /*55e0*/  LEA R6, P5, R12, R6, 0x1 ;  /* 0x000000060c067211 */ /* 0x000fe200078a08ff */
[----:B------:R-:W-:Y:S02]  /*55f0*/  IMAD.IADD R11, R11, 0x1, R13 ;  /* 0x000000010b0b7824 */ /* 0x000fe400078e020d */
[----:B------:R-:W-:-:S03]  /*5600*/  F2FP.BF16.F32.PACK_AB R3, RZ, R3 ;  /* 0x00000003ff03723e */ /* 0x000fc600000010ff */
[----:B------:R-:W-:Y:S02]  /*5610*/  LEA.HI.X R7, R12, R7, R11, 0x1, P5 ;  /* 0x000000070c077211 */ /* 0x000fe400028f0c0b */
[----:B------:R0:W-:Y:S01]  /*5620*/  @P3 STG.E.U16 desc[UR36][R4.64], R3 ;  /* 0x0000000304003986 */ /* 0x0001e2000c101524 */
[----:B------:R-:W-:Y:S05]  /*5630*/  @!P2 BRA `(.L_x_133) ;  /* 0x000000000004a947 */ /* 0x000fea0003800000 */
[----:B------:R0:W5:Y:S02]  /*5640*/  LDG.E.LTC128B.U16 R149, desc[UR36][R6.64+0x2] ;  /* 0x0000022406957981 */ /* 0x000164000c1e1520 */
.L_x_133:
[----:B------:R-:W-:Y:S05]  /*5650*/  BSYNC B1 ;  /* 0x0000000000017941 */ /* 0x000fea0003800000 */
.L_x_132:
[----:B-----5:R-:W-:Y:S01]  /*5660*/  IMAD.U32 R10, R149, 0x10000, RZ ;  /* 0x00010000950a7824 */ /* 0x020fe200078e00ff */
[----:B------:R-:W-:Y:S01]  /*5670*/  ISETP.GT.AND P3, PT, R0, 0x8, P0 ;  /* 0x000000080000780c */ /* 0x000fe20000764270 */
[----:B------:R-:W-:Y:S02]  /*5680*/  BSSY B1, `(.L_x_134) ;  /* 0x0000007000017945 */ /* 0x000fe40003800000 */
[----:B------:R-:W-:-:S04]  /*5690*/  FMUL R10, R10, R123 ;  /* 0x0000007b0a0a7220 */ /* 0x000fc80000400000 */
[----:B------:R-:W-:-:S05]  /*56a0*/  FFMA R10, R27, R122, R10 ;  /* 0x0000007a1b0a7223 */ /* 0x000fca000000000a */
[----:B------:R-:W-:-:S05]  /*56b0*/  F2FP.BF16.F32.PACK_AB R10, RZ, R10 ;  /* 0x0000000aff0a723e */ /* 0x000fca00000010ff */
[----:B------:R0:W-:Y:S01]  /*56c0*/  @P2 STG.E.U16 desc[UR36][R4.64+0x2], R10 ;  /* 0x0000020a04002986 */ /* 0x0001e2000c101524 */
[----:B------:R-:W-:Y:S05]  /*56d0*/  @!P3 BRA `(.L_x_135) ;  /* 0x000000000004b947 */ /* 0x000fea0003800000 */
[----:B------:R0:W5:Y:S02]  /*56e0*/  LDG.E.LTC128B.U16 R149, desc[UR36][R8.64+0x10] ;  /* 0x0000102408957981 */ /* 0x000164000c1e1520 */
.L_x_135:
[----:B------:R-:W-:Y:S05]  /*56f0*/  BSYNC B1 ;  /* 0x0000000000017941 */ /* 0x000fea0003800000 */
.L_x_134:
[----:B0----5:R-:W-:Y:S01]  /*5700*/  IMAD.U32 R10, R149, 0x10000, RZ ;  /* 0x00010000950a7824 */ /* 0x021fe200078e00ff */
[----:B------:R-:W-:Y:S01]  /*5710*/  ISETP.GT.AND P2, PT, R0, 0x9, P0 ;  /* 0x000000090000780c */ /* 0x000fe20000744270 */
[----:B------:R-:W-:Y:S01]  /*5720*/  @P3 IMAD.MOV.U32 R11, RZ, RZ, R75 ;  /* 0x000000ffff0b3224 */ /* 0x000fe200078e004b */
[----:B------:R-:W-:Y:S01]  /*5730*/  BSSY B1, `(.L_x_136) ;  /* 0x0000008000017945 */ /* 0x000fe20003800000 */
[----:B------:R-:W-:Y:S01]  /*5740*/  FMUL R3, R10, R123 ;  /* 0x0000007b0a037220 */ /* 0x000fe20000400000 */
[----:B------:R-:W-:-:S03]  /*5750*/  @P3 MOV R10, R74 ;  /* 0x0000004a000a3202 */ /* 0x000fc60000000f00 */
[----:B------:R-:W-:-:S05]  /*5760*/  FFMA R3, R28, R122, R3 ;  /* 0x0000007a1c037223 */ /* 0x000fca0000000003 */
[----:B------:R-:W-:-:S05]  /*5770*/  F2FP.BF16.F32.PACK_AB R3, RZ, R3 ;  /* 0x00000003ff03723e */ /* 0x000fca00000010ff */
[----:B------:R0:W-:Y:S01]  /*5780*/  @P3 STG.E.U16 desc[UR36][R10.64+0x10], R3 ;  /* 0x000010030a003986 */ /* 0x0001e2000c101524 */
[----:B------:R-:W-:Y:S05]  /*5790*/  @!P2 BRA `(.L_x_137) ;  /* 0x000000000004a947 */ /* 0x000fea0003800000 */
[----:B------:R0:W5:Y:S02]  /*57a0*/  LDG.E.LTC128B.U16 R149, desc[UR36][R8.64+0x12] ;  /* 0x0000122408957981 */ /* 0x000164000c1e1520 */
.L_x_137:
[----:B------:R-:W-:Y:S05]  /*57b0*/  BSYNC B1 ;  /* 0x0000000000017941 */ /* 0x000fea0003800000 */
.L_x_136:
[----:B0----5:R-:W-:Y:S01]  /*57c0*/  IMAD.U32 R10, R149, 0x10000, RZ ;  /* 0x00010000950a7824 */ /* 0x021fe200078e00ff */
        /* <DEDUP_REMOVED lines=11> */
.L_x_139:
[----:B------:R-:W-:Y:S05]  /*5880*/  BSYNC B1 ;  /* 0x0000000000017941 */ /* 0x000fea0003800000 */
.L_x_138:
[----:B0----5:R-:W-:Y:S01]  /*5890*/  IMAD.U32 R10, R149, 0x10000, RZ ;  /* 0x00010000950a7824 */ /* 0x021fe200078e00ff */
        /* <DEDUP_REMOVED lines=8> */
.L_x_141:
[----:B------:R-:W-:Y:S05]  /*5920*/  BSYNC B1 ;  /* 0x0000000000017941 */ /* 0x000fea0003800000 */
.L_x_140:
        /* <DEDUP_REMOVED lines=9> */
.L_x_143:
[----:B------:R-:W-:Y:S05]  /*59c0*/  BSYNC B1 ;  /* 0x0000000000017941 */ /* 0x000fea0003800000 */
.L_x_142:
[----:B0----5:R-:W-:Y:S01]  /*59d0*/  IMAD.U32 R10, R149, 0x10000, RZ ;  /* 0x00010000950a7824 */ /* 0x021fe200078e00ff */
        /* <DEDUP_REMOVED lines=10> */
.L_x_145:
[----:B------:R-:W-:Y:S05]  /*5a80*/  BSYNC B1 ;  /* 0x0000000000017941 */ /* 0x000fea0003800000 */
.L_x_144:
[----:B0----5:R-:W-:Y:S01]  /*5a90*/  SHF.L.U32 R10, R149, 0x10, RZ ;  /* 0x00000010950a7819 */ /* 0x021fe200000006ff */
        /* <DEDUP_REMOVED lines=11> */
.L_x_147:
[----:B------:R-:W-:Y:S05]  /*5b50*/  BSYNC B1 ;  /* 0x0000000000017941 */ /* 0x000fea0003800000 */
.L_x_146:
        /* <DEDUP_REMOVED lines=9> */
.L_x_149:
[----:B------:R-:W-:Y:S05]  /*5bf0*/  BSYNC B1 ;  /* 0x0000000000017941 */ /* 0x000fea0003800000 */
.L_x_148:
        /* <DEDUP_REMOVED lines=9> */
.L_x_151:
[----:B------:R-:W-:Y:S05]  /*5c90*/  BSYNC B1 ;  /* 0x0000000000017941 */ /* 0x000fea0003800000 */
.L_x_150:
        /* <DEDUP_REMOVED lines=11> */
.L_x_153:
[----:B------:R-:W-:Y:S05]  /*5d50*/  BSYNC B1 ;  /* 0x0000000000017941 */ /* 0x000fea0003800000 */
.L_x_152:
[----:B0----5:R-:W-:Y:S01]  /*5d60*/  IMAD.U32 R10, R149, 0x10000, RZ ;  /* 0x00010000950a7824 */ /* 0x021fe200078e00ff */
[----:B------:R-:W-:Y:S01]  /*5d70*/  @P2 MOV R11, R75 ;  /* 0x0000004b000b2202 */ /* 0x000fe20000000f00 */
[----:B------:R-:W-:Y:S01]  /*5d80*/  BSSY B1, `(.L_x_154) ;  /* 0x000000a000017945 */ /* 0x000fe20003800000 */
[----:B------:R-:W-:Y:S01]  /*5d90*/  ISETP.GT.AND P3, PT, R0, 0x18, P1 ;  /* 0x000000180000780c */ /* 0x000fe20000f64270 */
        /* <DEDUP_REMOVED lines=8> */
.L_x_155:
[----:B------:R-:W-:Y:S05]  /*5e20*/  BSYNC B1 ;  /* 0x0000000000017941 */ /* 0x000fea0003800000 */
.L_x_154:
        /* <DEDUP_REMOVED lines=9> */
.L_x_157:
[----:B------:R-:W-:Y:S05]  /*5ec0*/  BSYNC B1 ;  /* 0x0000000000017941 */ /* 0x000fea0003800000 */
.L_x_156:
        /* <DEDUP_REMOVED lines=9> */
.L_x_159:
[----:B------:R-:W-:Y:S05]  /*5f60*/  BSYNC B1 ;  /* 0x0000000000017941 */ /* 0x000fea0003800000 */
.L_x_158:
        /* <DEDUP_REMOVED lines=11> */
.L_x_161:
[----:B------:R-:W-:Y:S05]  /*6020*/  BSYNC B1 ;  /* 0x0000000000017941 */ /* 0x000fea0003800000 */
.L_x_160:
        /* <DEDUP_REMOVED lines=12> */
.L_x_163:
[----:B------:R-:W-:Y:S05]  /*60f0*/  BSYNC B1 ;  /* 0x0000000000017941 */ /* 0x000fea0003800000 */
.L_x_162:
        /* <DEDUP_REMOVED lines=9> */
.L_x_165:
[----:B------:R-:W-:Y:S05]  /*6190*/  BSYNC B1 ;  /* 0x0000000000017941 */ /* 0x000fea0003800000 */
.L_x_164:
[----:B-----5:R-:W-:Y:S01]  /*61a0*/  SHF.L.U32 R10, R149, 0x10, RZ ;  /* 0x00000010950a7819 */ /* 0x020fe200000006ff */
[----:B------:R-:W-:Y:S01]  /*61b0*/  BSSY B1, `(.L_x_166) ;  /* 0x0000008000017945 */ /* 0x000fe20003800000 */
[----:B------:R-:W-:-:S03]  /*61c0*/  ISETP.GT.AND P3, PT, R0, 0x28, P0 ;  /* 0x000000280000780c */ /* 0x000fc60000764270 */
[----:B------:R-:W-:-:S04]  /*61d0*/  FMUL R10, R10, R123 ;  /* 0x0000007b0a0a7220 */ /* 0x000fc80000400000 */
[----:B------:R-:W-:-:S05]  /*61e0*/  FFMA R10, R43, R122, R10 ;  /* 0x0000007a2b0a7223 */ /* 0x000fca000000000a */
[----:B------:R-:W-:-:S05]  /*61f0*/  F2FP.BF16.F32.PACK_AB R10, RZ, R10 ;  /* 0x0000000aff0a723e */ /* 0x000fca00000010ff */
[----:B------:R0:W-:Y:S01]  /*6200*/  @P2 STG.E.U16 desc[UR36][R4.64+0x42], R10 ;  /* 0x0000420a04002986 */ /* 0x0001e2000c101524 */
[----:B------:R-:W-:Y:S05]  /*6210*/  @!P3 BRA `(.L_x_167) ;  /* 0x000000000004b947 */ /* 0x000fea0003800000 */
[----:B------:R0:W5:Y:S02]  /*6220*/  LDG.E.LTC128B.U16 R149, desc[UR36][R8.64+0x50] ;  /* 0x0000502408957981 */ /* 0x000164000c1e1520 */
.L_x_167:
[----:B------:R-:W-:Y:S05]  /*6230*/  BSYNC B1 ;  /* 0x0000000000017941 */ /* 0x000fea0003800000 */
.L_x_166:
        /* <DEDUP_REMOVED lines=11> */
.L_x_169:
[----:B------:R-:W-:Y:S05]  /*62f0*/  BSYNC B1 ;  /* 0x0000000000017941 */ /* 0x000fea0003800000 */
.L_x_168:
        /* <DEDUP_REMOVED lines=12> */
.L_x_171:
[----:B------:R-:W-:Y:S05]  /*63c0*/  BSYNC B1 ;  /* 0x0000000000017941 */ /* 0x000fea0003800000 */
.L_x_170:
        /* <DEDUP_REMOVED lines=9> */
.L_x_173:
[----:B------:R-:W-:Y:S05]  /*6460*/  BSYNC B1 ;  /* 0x0000000000017941 */ /* 0x000fea0003800000 */
.L_x_172:
        /* <DEDUP_REMOVED lines=9> */
.L_x_175:
[----:B------:R-:W-:Y:S05]  /*6500*/  BSYNC B1 ;  /* 0x0000000000017941 */ /* 0x000fea0003800000 */
.L_x_174:
        /* <DEDUP_REMOVED lines=11> */
.L_x_177:
[----:B------:R-:W-:Y:S05]  /*65c0*/  BSYNC B1 ;  /* 0x0000000000017941 */ /* 0x000fea0003800000 */
.L_x_176:
        /* <DEDUP_REMOVED lines=12> */
.L_x_179:
[----:B------:R-:W-:Y:S05]  /*6690*/  BSYNC B1 ;  /* 0x0000000000017941 */ /* 0x000fea0003800000 */
.L_x_178:
        /* <DEDUP_REMOVED lines=9> */
.L_x_181:
[----:B------:R-:W-:Y:S05]  /*6730*/  BSYNC B1 ;  /* 0x0000000000017941 */ /* 0x000fea0003800000 */
.L_x_180:
        /* <DEDUP_REMOVED lines=9> */
.L_x_183:
[----:B------:R-:W-:Y:S05]  /*67d0*/  BSYNC B1 ;  /* 0x0000000000017941 */ /* 0x000fea0003800000 */
.L_x_182:
        /* <DEDUP_REMOVED lines=11> */
.L_x_185:
[----:B------:R-:W-:Y:S05]  /*6890*/  BSYNC B1 ;  /* 0x0000000000017941 */ /* 0x000fea0003800000 */
.L_x_184:
        /* <DEDUP_REMOVED lines=12> */
.L_x_187:
[----:B------:R-:W-:Y:S05]  /*6960*/  BSYNC B1 ;  /* 0x0000000000017941 */ /* 0x000fea0003800000 */
.L_x_186:
        /* <DEDUP_REMOVED lines=9> */
.L_x_189:
[----:B------:R-:W-:Y:S05]  /*6a00*/  BSYNC B1 ;  /* 0x0000000000017941 */ /* 0x000fea0003800000 */
.L_x_188:
        /* <DEDUP_REMOVED lines=9> */
.L_x_191:
[----:B------:R-:W-:Y:S05]  /*6aa0*/  BSYNC B1 ;  /* 0x0000000000017941 */ /* 0x000fea0003800000 */
.L_x_190:
        /* <DEDUP_REMOVED lines=11> */
.L_x_193:
[----:B------:R-:W-:Y:S05]  /*6b60*/  BSYNC B1 ;  /* 0x0000000000017941 */ /* 0x000fea0003800000 */
.L_x_192:
        /* <DEDUP_REMOVED lines=12> */
.L_x_195:
[----:B------:R-:W-:Y:S05]  /*6c30*/  BSYNC B1 ;  /* 0x0000000000017941 */ /* 0x000fea0003800000 */
.L_x_194:
        /* <DEDUP_REMOVED lines=9> */
.L_x_197:
[----:B------:R-:W-:Y:S05]  /*6cd0*/  BSYNC B1 ;  /* 0x0000000000017941 */ /* 0x000fea0003800000 */
.L_x_196:
        /* <DEDUP_REMOVED lines=9> */
.L_x_199:
[----:B------:R-:W-:Y:S05]  /*6d70*/  BSYNC B1 ;  /* 0x0000000000017941 */ /* 0x000fea0003800000 */
.L_x_198:
        /* <DEDUP_REMOVED lines=11> */
.L_x_201:
[----:B------:R-:W-:Y:S05]  /*6e30*/  BSYNC B1 ;  /* 0x0000000000017941 */ /* 0x000fea0003800000 */
.L_x_200:
        /* <DEDUP_REMOVED lines=12> */
.L_x_203:
[----:B------:R-:W-:Y:S05]  /*6f00*/  BSYNC B1 ;  /* 0x0000000000017941 */ /* 0x000fea0003800000 */
.L_x_202:
        /* <DEDUP_REMOVED lines=9> */
.L_x_205:
[----:B------:R-:W-:Y:S05]  /*6fa0*/  BSYNC B1 ;  /* 0x0000000000017941 */ /* 0x000fea0003800000 */
.L_x_204:
        /* <DEDUP_REMOVED lines=9> */
.L_x_207:
[----:B------:R-:W-:Y:S05]  /*7040*/  BSYNC B1 ;  /* 0x0000000000017941 */ /* 0x000fea0003800000 */
.L_x_206:
        /* <DEDUP_REMOVED lines=11> */
.L_x_209:
[----:B------:R-:W-:Y:S05]  /*7100*/  BSYNC B1 ;  /* 0x0000000000017941 */ /* 0x000fea0003800000 */
.L_x_208:
        /* <DEDUP_REMOVED lines=12> */
.L_x_211:
[----:B------:R-:W-:Y:S05]  /*71d0*/  BSYNC B1 ;  /* 0x0000000000017941 */ /* 0x000fea0003800000 */
.L_x_210:
        /* <DEDUP_REMOVED lines=9> */
.L_x_213:
[----:B------:R-:W-:Y:S05]  /*7270*/  BSYNC B1 ;  /* 0x0000000000017941 */ /* 0x000fea0003800000 */
.L_x_212:
        /* <DEDUP_REMOVED lines=9> */
.L_x_215:
[----:B------:R-:W-:Y:S05]  /*7310*/  BSYNC B1 ;  /* 0x0000000000017941 */ /* 0x000fea0003800000 */
.L_x_214:
        /* <DEDUP_REMOVED lines=11> */
.L_x_217:
[----:B------:R-:W-:Y:S05]  /*73d0*/  BSYNC B1 ;  /* 0x0000000000017941 */ /* 0x000fea0003800000 */
.L_x_216:
        /* <DEDUP_REMOVED lines=9> */
.L_x_219:
[----:B------:R-:W-:Y:S05]  /*7470*/  BSYNC B1 ;  /* 0x0000000000017941 */ /* 0x000fea0003800000 */
.L_x_218:
        /* <DEDUP_REMOVED lines=9> */
.L_x_221:
[----:B------:R-:W-:Y:S05]  /*7510*/  BSYNC B1 ;  /* 0x0000000000017941 */ /* 0x000fea0003800000 */
.L_x_220:
[----:B------:R-:W-:Y:S05]  /*7520*/  @!P1 BRA `(.L_x_222) ;  /* 0x0000001800649947 */ /* 0x000fea0003800000 */
[----:B-----5:R-:W-:-:S04]  /*7530*/  IMAD.U32 R0, R149, 0x10000, RZ ;  /* 0x0001000095007824 */ /* 0x020fc800078e00ff */
[----:B------:R-:W-:-:S04]  /*7540*/  FMUL R0, R0, R123 ;  /* 0x0000007b00007220 */ /* 0x000fc80000400000 */
[----:B------:R-:W-:-:S05]  /*7550*/  FFMA R0, R71, R122, R0 ;  /* 0x0000007a47007223 */ /* 0x000fca0000000000 */
[----:B------:R-:W-:-:S05]  /*7560*/  F2FP.BF16.F32.PACK_AB R0, RZ, R0 ;  /* 0x00000000ff00723e */ /* 0x000fca00000010ff */
[----:B------:R0:W-:Y:S01]  /*7570*/  STG.E.U16 desc[UR36][R4.64+0xb2], R0 ;  /* 0x0000b20004007986 */ /* 0x0001e2000c101524 */
[----:B------:R-:W-:Y:S05]  /*7580*/  BRA `(.L_x_222) ;  /* 0x00000018004c7947 */ /* 0x000fea0003800000 */
.L_x_33:
[----:B------:R-:W-:Y:S01]  /*7590*/  ISETP.GT.AND P4, PT, R0, 0x1, P3 ;  /* 0x000000010000780c */ /* 0x000fe20001f84270 */
[----:B------:R-:W-:Y:S01]  /*75a0*/  ULDC.64 UR4, c[0x0][0x5c0] ;  /* 0x0001700000047ab9 */ /* 0x000fe20000000a00 */
[-C--:B------:R-:W-:Y:S01]  /*75b0*/  FMUL R72, R72, R122.reuse ;  /* 0x0000007a48487220 */ /* 0x080fe20000400000 */
[-C--:B------:R-:W-:Y:S01]  /*75c0*/  FMUL R73, R73, R122.reuse ;  /* 0x0000007a49497220 */ /* 0x080fe20000400000 */
[----:B------:R-:W-:Y:S01]  /*75d0*/  LEA R4, P1, R144, UR4, 0x1 ;  /* 0x0000000490047c11 */ /* 0x000fe2000f8208ff */
[----:B------:R-:W-:Y:S01]  /*75e0*/  IMAD.SHL.U32 R9, R124, 0x2, RZ ;  /* 0x000000027c097824 */ /* 0x000fe200078e00ff */
[----:B------:R-:W-:Y:S01]  /*75f0*/  ISETP.GT.AND P2, PT, R3, 0x8, PT ;  /* 0x000000080300780c */ /* 0x000fe20003f44270 */
[----:B------:R-:W-:Y:S01]  /*7600*/  FMUL R74, R74, R122 ;  /* 0x0000007a4a4a7220 */ /* 0x000fe20000400000 */
[----:B------:R-:W-:Y:S01]  /*7610*/  F2FP.BF16.F32.PACK_AB R72, RZ, R72 ;  /* 0x00000048ff48723e */ /* 0x000fe200000010ff */
[-C--:B------:R-:W-:Y:S01]  /*7620*/  FMUL R75, R75, R122.reuse ;  /* 0x0000007a4b4b7220 */ /* 0x080fe20000400000 */
[----:B------:R-:W-:Y:S01]  /*7630*/  LEA.HI.X R5, R144, UR5, R147, 0x1, P1 ;  /* 0x0000000590057c11 */ /* 0x000fe200088f0c93 */
[-C--:B------:R-:W-:Y:S01]  /*7640*/  FMUL R76, R76, R122.reuse ;  /* 0x0000007a4c4c7220 */ /* 0x080fe20000400000 */
[----:B------:R-:W-:Y:S01]  /*7650*/  F2FP.BF16.F32.PACK_AB R73, RZ, R73 ;  /* 0x00000049ff49723e */ /* 0x000fe200000010ff */
[-C--:B------:R-:W-:Y:S01]  /*7660*/  FMUL R77, R77, R122.reuse ;  /* 0x0000007a4d4d7220 */ /* 0x080fe20000400000 */
[----:B------:R-:W-:Y:S01]  /*7670*/  ISETP.GT.AND P1, PT, R0, RZ, P2 ;  /* 0x000000ff0000720c */ /* 0x000fe20001724270 */
[----:B------:R-:W-:Y:S01]  /*7680*/  @P0 STG.E.U16 desc[UR36][R4.64], R72 ;  /* 0x0000004804000986 */ /* 0x000fe2000c101524 */
[----:B------:R-:W-:Y:S01]  /*7690*/  SHF.L.U64.HI R7, R124, 0x1, R127 ;  /* 0x000000017c077819 */ /* 0x000fe2000001027f */
[----:B------:R-:W-:Y:S01]  /*76a0*/  FMUL R78, R78, R122 ;  /* 0x0000007a4e4e7220 */ /* 0x000fe20000400000 */
[----:B------:R-:W-:Y:S01]  /*76b0*/  IADD3 R10, P0, R9, R4, RZ ;  /* 0x00000004090a7210 */ /* 0x000fe20007f1e0ff */
[----:B------:R-:W-:Y:S01]  /*76c0*/  @P4 STG.E.U16 desc[UR36][R4.64+0x2], R73 ;  /* 0x0000024904004986 */ /* 0x000fe2000c101524 */
[----:B------:R-:W-:Y:S01]  /*76d0*/  ISETP.GT.AND P4, PT, R0, 0x1, P2 ;  /* 0x000000010000780c */ /* 0x000fe20001784270 */
[----:B------:R-:W-:Y:S01]  /*76e0*/  FMUL R79, R79, R122 ;  /* 0x0000007a4f4f7220 */ /* 0x000fe20000400000 */
[----:B------:R-:W-:Y:S01]  /*76f0*/  F2FP.BF16.F32.PACK_AB R74, RZ, R74 ;  /* 0x0000004aff4a723e */ /* 0x000fe200000010ff */
[--C-:B------:R-:W-:Y:S01]  /*7700*/  IMAD.X R11, R7, 0x1, R5.reuse, P0 ;  /* 0x00000001070b7824 */ /* 0x100fe200000e0605 */
[----:B------:R-:W-:Y:S01]  /*7710*/  F2FP.BF16.F32.PACK_AB R75, RZ, R75 ;  /* 0x0000004bff4b723e */ /* 0x000fe200000010ff */
[-C--:B------:R-:W-:Y:S01]  /*7720*/  FMUL R80, R80, R122.reuse ;  /* 0x0000007a50507220 */ /* 0x080fe20000400000 */
[C---:B------:R-:W-:Y:S01]  /*7730*/  ISETP.GT.AND P5, PT, R0.reuse, 0x8, P3 ;  /* 0x000000080000780c */ /* 0x040fe20001fa4270 */
[-C--:B------:R-:W-:Y:S01]  /*7740*/  FMUL R81, R81, R122.reuse ;  /* 0x0000007a51517220 */ /* 0x080fe20000400000 */
[C---:B------:R-:W-:Y:S01]  /*7750*/  ISETP.GT.AND P0, PT, R0.reuse, 0x9, P3 ;  /* 0x000000090000780c */ /* 0x040fe20001f04270 */
[----:B------:R-:W-:Y:S01]  /*7760*/  @P1 STG.E.U16 desc[UR36][R10.64], R74 ;  /* 0x0000004a0a001986 */ /* 0x000fe2000c101524 */
[----:B------:R-:W-:Y:S01]  /*7770*/  ISETP.GT.AND P1, PT, R0, 0x8, P2 ;  /* 0x000000080000780c */ /* 0x000fe20001724270 */
[----:B------:R-:W-:Y:S01]  /*7780*/  FMUL R82, R82, R122 ;  /* 0x0000007a52527220 */ /* 0x000fe20000400000 */
[----:B------:R-:W-:Y:S01]  /*7790*/  F2FP.BF16.F32.PACK_AB R76, RZ, R76 ;  /* 0x0000004cff4c723e */ /* 0x000fe200000010ff */
[----:B------:R-:W-:Y:S01]  /*77a0*/  @P4 STG.E.U16 desc[UR36][R10.64+0x2], R75 ;  /* 0x0000024b0a004986 */ /* 0x000fe2000c101524 */
[----:B------:R-:W-:Y:S01]  /*77b0*/  ISETP.GT.AND P4, PT, R0, 0x9, P2 ;  /* 0x000000090000780c */ /* 0x000fe20001784270 */
[-C--:B------:R-:W-:Y:S01]  /*77c0*/  FMUL R83, R83, R122.reuse ;  /* 0x0000007a53537220 */ /* 0x080fe20000400000 */
[----:B------:R-:W-:Y:S01]  /*77d0*/  F2FP.BF16.F32.PACK_AB R77, RZ, R77 ;  /* 0x0000004dff4d723e */ /* 0x000fe200000010ff */
[----:B------:R-:W-:Y:S01]  /*77e0*/  FMUL R84, R84, R122 ;  /* 0x0000007a54547220 */ /* 0x000fe20000400000 */
[----:B------:R-:W-:Y:S01]  /*77f0*/  F2FP.BF16.F32.PACK_AB R78, RZ, R78 ;  /* 0x0000004eff4e723e */ /* 0x000fe200000010ff */
[----:B------:R-:W-:Y:S01]  /*7800*/  @P5 STG.E.U16 desc[UR36][R4.64+0x10], R76 ;  /* 0x0000104c04005986 */ /* 0x000fe2000c101524 */
[----:B------:R-:W-:Y:S01]  /*7810*/  F2FP.BF16.F32.PACK_AB R79, RZ, R79 ;  /* 0x0000004fff4f723e */ /* 0x000fe200000010ff */
[-C--:B------:R-:W-:Y:S01]  /*7820*/  FMUL R85, R85, R122.reuse ;  /* 0x0000007a55557220 */ /* 0x080fe20000400000 */
[C---:B------:R-:W-:Y:S01]  /*7830*/  ISETP.GT.AND P5, PT, R0.reuse, 0x10, P3 ;  /* 0x000000100000780c */ /* 0x040fe20001fa4270 */
[----:B------:R-:W-:Y:S01]  /*7840*/  @P0 STG.E.U16 desc[UR36][R4.64+0x12], R77 ;  /* 0x0000124d04000986 */ /* 0x000fe2000c101524 */
[----:B------:R-:W-:Y:S01]  /*7850*/  ISETP.GT.AND P0, PT, R0, 0x11, P3 ;  /* 0x000000110000780c */ /* 0x000fe20001f04270 */
[----:B------:R-:W-:Y:S01]  /*7860*/  FMUL R86, R86, R122 ;  /* 0x0000007a56567220 */ /* 0x000fe20000400000 */
[----:B------:R-:W-:Y:S01]  /*7870*/  F2FP.BF16.F32.PACK_AB R80, RZ, R80 ;  /* 0x00000050ff50723e */ /* 0x000fe200000010ff */
[----:B------:R-:W-:Y:S01]  /*7880*/  @P1 STG.E.U16 desc[UR36][R10.64+0x10], R78 ;  /* 0x0000104e0a001986 */ /* 0x000fe2000c101524 */
[C---:B------:R-:W-:Y:S01]  /*7890*/  ISETP.GT.AND P1, PT, R0.reuse, 0x10, P2 ;  /* 0x000000100000780c */ /* 0x040fe20001724270 */
[-C--:B------:R-:W-:Y:S01]  /*78a0*/  FMUL R87, R87, R122.reuse ;  /* 0x0000007a57577220 */ /* 0x080fe20000400000 */
[----:B------:R-:W-:Y:S01]  /*78b0*/  F2FP.BF16.F32.PACK_AB R81, RZ, R81 ;  /* 0x00000051ff51723e */ /* 0x000fe200000010ff */
[----:B------:R-:W-:Y:S01]  /*78c0*/  @P4 STG.E.U16 desc[UR36][R10.64+0x12], R79 ;  /* 0x0000124f0a004986 */ /* 0x000fe2000c101524 */
[----:B------:R-:W-:Y:S01]  /*78d0*/  ISETP.GT.AND P4, PT, R0, 0x11, P2 ;  /* 0x000000110000780c */ /* 0x000fe20001784270 */
        /* <DEDUP_REMOVED lines=123> */
[----:B------:R-:W-:Y:S01]  /*8090*/  F2FP.BF16.F32.PACK_AB R113, RZ, R113 ;  /* 0x00000071ff71723e */ /* 0x000fe200000010ff */
[----:B------:R-:W-:Y:S01]  /*80a0*/  FMUL R119, R119, R122 ;  /* 0x0000007a77777220 */ /* 0x000fe20000400000 */
[----:B------:R-:W-:Y:S01]  /*80b0*/  F2FP.BF16.F32.PACK_AB R114, RZ, R114 ;  /* 0x00000072ff72723e */ /* 0x000fe200000010ff */
[----:B------:R-:W-:Y:S01]  /*80c0*/  @P4 STG.E.U16 desc[UR36][R10.64+0x92], R111 ;  /* 0x0000926f0a004986 */ /* 0x000fe2000c101524 */
[----:B------:R-:W-:Y:S01]  /*80d0*/  ISETP.GT.AND P4, PT, R0, 0x50, P2 ;  /* 0x000000500000780c */ /* 0x000fe20001784270 */
        /* <DEDUP_REMOVED lines=9> */
[----:B------:R-:W-:Y:S01]  /*8170*/  ISETP.GT.AND P1, PT, R3, 0x80, PT ;  /* 0x000000800300780c */ /* 0x000fe20003f24270 */
[----:B------:R-:W-:Y:S01]  /*8180*/  FMUL R27, R27, R122 ;  /* 0x0000007a1b1b7220 */ /* 0x000fe20000400000 */
[----:B------:R-:W-:Y:S01]  /*8190*/  F2FP.BF16.F32.PACK_AB R118, RZ, R118 ;  /* 0x00000076ff76723e */ /* 0x000fe200000010ff */
[----:B------:R-:W-:Y:S01]  /*81a0*/  @P4 STG.E.U16 desc[UR36][R10.64+0xa0], R114 ;  /* 0x0000a0720a004986 */ /* 0x000fe2000c101524 */
[----:B------:R-:W-:Y:S01]  /*81b0*/  ISETP.GT.AND P4, PT, R0, 0x58, P3 ;  /* 0x000000580000780c */ /* 0x000fe20001f84270 */
[-C--:B------:R-:W-:Y:S01]  /*81c0*/  FMUL R28, R28, R122.reuse ;  /* 0x0000007a1c1c7220 */ /* 0x080fe20000400000 */
[C---:B------:R-:W-:Y:S01]  /*81d0*/  ISETP.GT.AND P3, PT, R0.reuse, 0x59, P3 ;  /* 0x000000590000780c */ /* 0x040fe20001f64270 */
[----:B------:R-:W-:Y:S01]  /*81e0*/  @P5 STG.E.U16 desc[UR36][R10.64+0xa2], R115 ;  /* 0x0000a2730a005986 */ /* 0x000fe2000c101524 */
[C---:B------:R-:W-:Y:S01]  /*81f0*/  ISETP.GT.AND P5, PT, R0.reuse, 0x58, P2 ;  /* 0x000000580000780c */ /* 0x040fe200017a4270 */
[-C--:B------:R-:W-:Y:S01]  /*8200*/  FMUL R29, R29, R122.reuse ;  /* 0x0000007a1d1d7220 */ /* 0x080fe20000400000 */
[----:B------:R-:W-:Y:S01]  /*8210*/  ISETP.GT.AND P2, PT, R0, 0x59, P2 ;  /* 0x000000590000780c */ /* 0x000fe20001744270 */
[-C--:B------:R-:W-:Y:S01]  /*8220*/  FMUL R30, R30, R122.reuse ;  /* 0x0000007a1e1e7220 */ /* 0x080fe20000400000 */
[----:B------:R-:W-:Y:S01]  /*8230*/  F2FP.BF16.F32.PACK_AB R119, RZ, R119 ;  /* 0x00000077ff77723e */ /* 0x000fe200000010ff */
[----:B------:R-:W-:Y:S01]  /*8240*/  FMUL R31, R31, R122 ;  /* 0x0000007a1f1f7220 */ /* 0x000fe20000400000 */
[----:B------:R-:W-:Y:S01]  /*8250*/  F2FP.BF16.F32.PACK_AB R24, RZ, R24 ;  /* 0x00000018ff18723e */ /* 0x000fe200000010ff */
[----:B------:R-:W-:Y:S01]  /*8260*/  FMUL R32, R32, R122 ;  /* 0x0000007a20207220 */ /* 0x000fe20000400000 */
[----:B------:R-:W-:Y:S01]  /*8270*/  F2FP.BF16.F32.PACK_AB R25, RZ, R25 ;  /* 0x00000019ff19723e */ /* 0x000fe200000010ff */
[--C-:B------:R-:W-:Y:S01]  /*8280*/  @P4 IMAD.MOV.U32 R12, RZ, RZ, R4.reuse ;  /* 0x000000ffff0c4224 */ /* 0x100fe200078e0004 */
[----:B------:R-:W-:Y:S01]  /*8290*/  ISETP.GT.AND P0, PT, R3, 0x88, PT ;  /* 0x000000880300780c */ /* 0x000fe20003f04270 */
[----:B------:R-:W-:Y:S01]  /*82a0*/  @P4 IMAD.MOV.U32 R13, RZ, RZ, R5 ;  /* 0x000000ffff0d4224 */ /* 0x000fe200078e0005 */
[----:B------:R-:W-:Y:S01]  /*82b0*/  F2FP.BF16.F32.PACK_AB R26, RZ, R26 ;  /* 0x0000001aff1a723e */ /* 0x000fe200000010ff */
[-C--:B------:R-:W-:Y:S01]  /*82c0*/  FMUL R33, R33, R122.reuse ;  /* 0x0000007a21217220 */ /* 0x080fe20000400000 */
[----:B------:R-:W-:Y:S01]  /*82d0*/  F2FP.BF16.F32.PACK_AB R27, RZ, R27 ;  /* 0x0000001bff1b723e */ /* 0x000fe200000010ff */
[-C--:B------:R-:W-:Y:S01]  /*82e0*/  FMUL R34, R34, R122.reuse ;  /* 0x0000007a22227220 */ /* 0x080fe20000400000 */
[----:B------:R0:W-:Y:S01]  /*82f0*/  @P4 STG.E.U16 desc[UR36][R12.64+0xb0], R116 ;  /* 0x0000b0740c004986 */ /* 0x0001e2000c101524 */
[----:B------:R-:W-:Y:S01]  /*8300*/  ISETP.GT.AND P4, PT, R0, RZ, P1 ;  /* 0x000000ff0000720c */ /* 0x000fe20000f84270 */
[----:B------:R-:W-:Y:S01]  /*8310*/  FMUL R35, R35, R122 ;  /* 0x0000007a23237220 */ /* 0x000fe20000400000 */
[----:B------:R-:W-:Y:S01]  /*8320*/  F2FP.BF16.F32.PACK_AB R28, RZ, R28 ;  /* 0x0000001cff1c723e */ /* 0x000fe200000010ff */
[-C--:B------:R-:W-:Y:S01]  /*8330*/  FMUL R36, R36, R122.reuse ;  /* 0x0000007a24247220 */ /* 0x080fe20000400000 */
[----:B------:R-:W-:Y:S01]  /*8340*/  F2FP.BF16.F32.PACK_AB R29, RZ, R29 ;  /* 0x0000001dff1d723e */ /* 0x000fe200000010ff */
[----:B------:R-:W-:Y:S01]  /*8350*/  FMUL R37, R37, R122 ;  /* 0x0000007a25257220 */ /* 0x000fe20000400000 */
[----:B------:R-:W-:Y:S01]  /*8360*/  F2FP.BF16.F32.PACK_AB R30, RZ, R30 ;  /* 0x0000001eff1e723e */ /* 0x000fe200000010ff */
[-C--:B------:R-:W-:Y:S01]  /*8370*/  FMUL R38, R38, R122.reuse ;  /* 0x0000007a26267220 */ /* 0x080fe20000400000 */
[----:B------:R-:W-:Y:S01]  /*8380*/  F2FP.BF16.F32.PACK_AB R31, RZ, R31 ;  /* 0x0000001fff1f723e */ /* 0x000fe200000010ff */
[----:B------:R-:W-:Y:S01]  /*8390*/  FMUL R39, R39, R122 ;  /* 0x0000007a27277220 */ /* 0x000fe20000400000 */
[----:B------:R-:W-:Y:S01]  /*83a0*/  F2FP.BF16.F32.PACK_AB R32, RZ, R32 ;  /* 0x00000020ff20723e */ /* 0x000fe200000010ff */
[----:B0-----:R-:W-:Y:S01]  /*83b0*/  @P3 IMAD.MOV.U32 R12, RZ, RZ, R4 ;  /* 0x000000ffff0c3224 */ /* 0x001fe200078e0004 */
[----:B------:R-:W-:Y:S01]  /*83c0*/  @P3 MOV R13, R5 ;  /* 0x00000005000d3202 */ /* 0x000fe20000000f00 */
[-C--:B------:R-:W-:Y:S01]  /*83d0*/  FMUL R40, R40, R122.reuse ;  /* 0x0000007a28287220 */ /* 0x080fe20000400000 */
[----:B------:R-:W-:Y:S01]  /*83e0*/  F2FP.BF16.F32.PACK_AB R33, RZ, R33 ;  /* 0x00000021ff21723e */ /* 0x000fe200000010ff */
[----:B------:R-:W-:Y:S01]  /*83f0*/  FMUL R41, R41, R122 ;  /* 0x0000007a29297220 */ /* 0x000fe20000400000 */
[----:B------:R-:W-:Y:S01]  /*8400*/  F2FP.BF16.F32.PACK_AB R34, RZ, R34 ;  /* 0x00000022ff22723e */ /* 0x000fe200000010ff */
[----:B------:R-:W-:Y:S01]  /*8410*/  @P3 STG.E.U16 desc[UR36][R12.64+0xb2], R117 ;  /* 0x0000b2750c003986 */ /* 0x000fe2000c101524 */
[----:B------:R-:W-:Y:S01]  /*8420*/  ISETP.GT.AND P3, PT, R0, 0x1, P1 ;  /* 0x000000010000780c */ /* 0x000fe20000f64270 */
[----:B------:R-:W-:Y:S01]  /*8430*/  FMUL R42, R42, R122 ;  /* 0x0000007a2a2a7220 */ /* 0x000fe20000400000 */
[----:B------:R-:W-:Y:S01]  /*8440*/  F2FP.BF16.F32.PACK_AB R35, RZ, R35 ;  /* 0x00000023ff23723e */ /* 0x000fe200000010ff */
[----:B------:R-:W-:Y:S01]  /*8450*/  @P5 STG.E.U16 desc[UR36][R10.64+0xb0], R118 ;  /* 0x0000b0760a005986 */ /* 0x000fe2000c101524 */
[----:B------:R-:W-:Y:S01]  /*8460*/  LEA R4, P5, R125, R4, 0x1 ;  /* 0x000000047d047211 */ /* 0x000fe200078a08ff */
[----:B------:R-:W-:Y:S01]  /*8470*/  FMUL R43, R43, R122 ;  /* 0x0000007a2b2b7220 */ /* 0x000fe20000400000 */
[----:B------:R-:W-:Y:S01]  /*8480*/  F2FP.BF16.F32.PACK_AB R36, RZ, R36 ;  /* 0x00000024ff24723e */ /* 0x000fe200000010ff */
[----:B------:R-:W-:Y:S01]  /*8490*/  @P2 STG.E.U16 desc[UR36][R10.64+0xb2], R119 ;  /* 0x0000b2770a002986 */ /* 0x000fe2000c101524 */
[----:B------:R-:W-:Y:S01]  /*84a0*/  LEA.HI.X R5, R125, R5, R126, 0x1, P5 ;  /* 0x000000057d057211 */ /* 0x000fe200028f0c7e */
[-C--:B------:R-:W-:Y:S01]  /*84b0*/  FMUL R44, R44, R122.reuse ;  /* 0x0000007a2c2c7220 */ /* 0x080fe20000400000 */
[C---:B------:R-:W-:Y:S01]  /*84c0*/  ISETP.GT.AND P2, PT, R0.reuse, RZ, P0 ;  /* 0x000000ff0000720c */ /* 0x040fe20000744270 */
[-C--:B------:R-:W-:Y:S01]  /*84d0*/  FMUL R45, R45, R122.reuse ;  /* 0x0000007a2d2d7220 */ /* 0x080fe20000400000 */
[C---:B------:R-:W-:Y:S01]  /*84e0*/  ISETP.GT.AND P5, PT, R0.reuse, 0x1, P0 ;  /* 0x000000010000780c */ /* 0x040fe200007a4270 */
[----:B------:R-:W-:Y:S01]  /*84f0*/  @P4 STG.E.U16 desc[UR36][R4.64], R24 ;  /* 0x0000001804004986 */ /* 0x000fe2000c101524 */
[----:B------:R-:W-:Y:S01]  /*8500*/  ISETP.GT.AND P4, PT, R0, 0x8, P1 ;  /* 0x000000080000780c */ /* 0x000fe20000f84270 */
[----:B------:R-:W-:Y:S01]  /*8510*/  FMUL R46, R46, R122 ;  /* 0x0000007a2e2e7220 */ /* 0x000fe20000400000 */
[----:B------:R-:W-:Y:S01]  /*8520*/  F2FP.BF16.F32.PACK_AB R37, RZ, R37 ;  /* 0x00000025ff25723e */ /* 0x000fe200000010ff */
[----:B------:R-:W-:Y:S01]  /*8530*/  @P3 STG.E.U16 desc[UR36][R4.64+0x2], R25 ;  /* 0x0000021904003986 */ /* 0x000fe2000c101524 */
[----:B------:R-:W-:Y:S01]  /*8540*/  IADD3 R6, P3, R9, R4, RZ ;  /* 0x0000000409067210 */ /* 0x000fe20007f7e0ff */
[----:B------:R-:W-:Y:S01]  /*8550*/  FMUL R47, R47, R122 ;  /* 0x0000007a2f2f7220 */ /* 0x000fe20000400000 */
[----:B------:R-:W-:Y:S01]  /*8560*/  F2FP.BF16.F32.PACK_AB R38, RZ, R38 ;  /* 0x00000026ff26723e */ /* 0x000fe200000010ff */
[-C--:B------:R-:W-:Y:S01]  /*8570*/  FMUL R48, R48, R122.reuse ;  /* 0x0000007a30307220 */ /* 0x080fe20000400000 */
[----:B------:R-:W-:Y:S01]  /*8580*/  F2FP.BF16.F32.PACK_AB R39, RZ, R39 ;  /* 0x00000027ff27723e */ /* 0x000fe200000010ff */
[----:B------:R-:W-:Y:S01]  /*8590*/  IMAD.X R7, R7, 0x1, R5, P3 ;  /* 0x0000000107077824 */ /* 0x000fe200018e0605 */
[----:B------:R-:W-:Y:S01]  /*85a0*/  ISETP.GT.AND P3, PT, R0, 0x9, P1 ;  /* 0x000000090000780c */ /* 0x000fe20000f64270 */
[----:B------:R-:W-:Y:S01]  /*85b0*/  FMUL R49, R49, R122 ;  /* 0x0000007a31317220 */ /* 0x000fe20000400000 */
[----:B------:R-:W-:Y:S01]  /*85c0*/  F2FP.BF16.F32.PACK_AB R40, RZ, R40 ;  /* 0x00000028ff28723e */ /* 0x000fe200000010ff */
[-C--:B------:R-:W-:Y:S01]  /*85d0*/  FMUL R50, R50, R122.reuse ;  /* 0x0000007a32327220 */ /* 0x080fe20000400000 */
        /* <DEDUP_REMOVED lines=82> */
[----:B------:R-:W-:Y:S01]  /*8b00*/  FMUL R71, R71, R122 ;  /* 0x0000007a47477220 */ /* 0x000fe20000400000 */
[----:B------:R-:W-:Y:S01]  /*8b10*/  F2FP.BF16.F32.PACK_AB R61, RZ, R61 ;  /* 0x0000003dff3d723e */ /* 0x000fe200000010ff */
[----:B------:R-:W-:Y:S01]  /*8b20*/  @P5 STG.E.U16 desc[UR36][R6.64+0x52], R47 ;  /* 0x0000522f06005986 */ /* 0x000fe2000c101524 */
[----:B------:R-:W-:-:S02]  /*8b30*/  ISETP.GT.AND P5, PT, R0, 0x31, P0 ;  /* 0x000000310000780c */ /* 0x000fc400007a4270 */
[----:B------:R-:W-:Y:S01]  /*8b40*/  F2FP.BF16.F32.PACK_AB R62, RZ, R62 ;  /* 0x0000003eff3e723e */ /* 0x000fe200000010ff */
[----:B------:R-:W-:Y:S01]  /*8b50*/  @P4 STG.E.U16 desc[UR36][R4.64+0x60], R48 ;  /* 0x0000603004004986 */ /* 0x000fe2000c101524 */
[C---:B------:R-:W-:Y:S02]  /*8b60*/  ISETP.GT.AND P4, PT, R0.reuse, 0x38, P1 ;  /* 0x000000380000780c */ /* 0x040fe40000f84270 */
[----:B------:R-:W-:Y:S01]  /*8b70*/  F2FP.BF16.F32.PACK_AB R63, RZ, R63 ;  /* 0x0000003fff3f723e */ /* 0x000fe200000010ff */
[----:B------:R-:W-:Y:S01]  /*8b80*/  @P3 STG.E.U16 desc[UR36][R4.64+0x62], R49 ;  /* 0x0000623104003986 */ /* 0x000fe2000c101524 */
[C---:B------:R-:W-:Y:S02]  /*8b90*/  ISETP.GT.AND P3, PT, R0.reuse, 0x39, P1 ;  /* 0x000000390000780c */ /* 0x040fe40000f64270 */
        /* <DEDUP_REMOVED lines=23> */
[----:B------:R-:W-:-:S03]  /*8d10*/  ISETP.GT.AND P3, PT, R0, 0x49, P1 ;  /* 0x000000490000780c */ /* 0x000fc60000f64270 */
        /* <DEDUP_REMOVED lines=13> */
[C---:B------:R-:W-:Y:S02]  /*8df0*/  ISETP.GT.AND P4, PT, R0.reuse, 0x51, P0 ;  /* 0x000000510000780c */ /* 0x040fe40000784270 */
[C---:B------:R-:W-:Y:S01]  /*8e00*/  ISETP.GT.AND P0, PT, R0.reuse, 0x59, P0 ;  /* 0x000000590000780c */ /* 0x040fe20000704270 */
[----:B------:R-:W-:Y:S01]  /*8e10*/  @P3 STG.E.U16 desc[UR36][R4.64+0xa2], R65 ;  /* 0x0000a24104003986 */ /* 0x000fe2000c101524 */
[C---:B------:R-:W-:Y:S02]  /*8e20*/  ISETP.GT.AND P3, PT, R0.reuse, 0x58, P1 ;  /* 0x000000580000780c */ /* 0x040fe40000f64270 */
[----:B------:R-:W-:Y:S01]  /*8e30*/  ISETP.GT.AND P1, PT, R0, 0x59, P1 ;  /* 0x000000590000780c */ /* 0x000fe20000f24270 */
[----:B------:R-:W-:Y:S06]  /*8e40*/  @P2 STG.E.U16 desc[UR36][R6.64+0xa0], R66 ;  /* 0x0000a04206002986 */ /* 0x000fec000c101524 */
[----:B------:R-:W-:Y:S04]  /*8e50*/  @P4 STG.E.U16 desc[UR36][R6.64+0xa2], R67 ;  /* 0x0000a24306004986 */ /* 0x000fe8000c101524 */
[----:B------:R-:W-:Y:S04]  /*8e60*/  @P3 STG.E.U16 desc[UR36][R4.64+0xb0], R68 ;  /* 0x0000b04404003986 */ /* 0x000fe8000c101524 */
[----:B------:R0:W-:Y:S02]  /*8e70*/  @P1 STG.E.U16 desc[UR36][R4.64+0xb2], R69 ;  /* 0x0000b24504001986 */ /* 0x0001e4000c101524 */
[----:B0-----:R-:W-:-:S02]  /*8e80*/  @P5 IMAD.MOV.U32 R4, RZ, RZ, R6 ;  /* 0x000000ffff045224 */ /* 0x001fc400078e0006 */
[----:B------:R-:W-:-:S05]  /*8e90*/  @P5 IMAD.MOV.U32 R5, RZ, RZ, R7 ;  /* 0x000000ffff055224 */ /* 0x000fca00078e0007 */
[----:B------:R0:W-:Y:S04]  /*8ea0*/  @P5 STG.E.U16 desc[UR36][R4.64+0xb0], R70 ;  /* 0x0000b04604005986 */ /* 0x0001e8000c101524 */
[----:B------:R0:W-:Y:S02]  /*8eb0*/  @P0 STG.E.U16 desc[UR36][R6.64+0xb2], R71 ;  /* 0x0000b24706000986 */ /* 0x0001e4000c101524 */
.L_x_222:
[----:B------:R-:W-:Y:S05]  /*8ec0*/  BSYNC B0 ;  /* 0x0000000000007941 */ /* 0x000fea0003800000 */
.L_x_32:
[----:B------:R-:W-:Y:S01]  /*8ed0*/  IADD3 R16, P0, R16, UR38, RZ ;  /* 0x0000002610107c10 */ /* 0x000fe2000ff1e0ff */
[----:B------:R-:W-:Y:S01]  /*8ee0*/  ULDC.64 UR4, c[0x0][0x650] ;  /* 0x0001940000047ab9 */ /* 0x000fe20000000a00 */
[----:B0-----:R-:W-:Y:S01]  /*8ef0*/  PRMT R0, RZ, 0x7610, R0 ;  /* 0x00007610ff007816 */ /* 0x001fe20000000000 */
[----:B------:R-:W-:Y:S01]  /*8f00*/  IMAD.MOV.U32 R135, RZ, RZ, -0x1 ;  /* 0xffffffffff877424 */ /* 0x000fe200078e00ff */
[----:B------:R-:W-:Y:S01]  /*8f10*/  IADD3.X R17, R17, UR41, RZ, P0, !PT ;  /* 0x0000002911117c10 */ /* 0x000fe200087fe4ff */
[----:B------:R-:W-:Y:S01]  /*8f20*/  IMAD.MOV.U32 R23, RZ, RZ, -0x1 ;  /* 0xffffffffff177424 */ /* 0x000fe200078e00ff */
[----:B------:R-:W-:-:S04]  /*8f30*/  ISETP.GE.U32.AND P0, PT, R16, UR4, PT ;  /* 0x0000000410007c0c */ /* 0x000fc8000bf06070 */
[----:B------:R-:W-:-:S13]  /*8f40*/  ISETP.GE.U32.AND.EX P0, PT, R17, UR5, PT, P0 ;  /* 0x0000000511007c0c */ /* 0x000fda000bf06100 */
[----:B------:R-:W-:Y:S05]  /*8f50*/  @P0 BRA `(.L_x_223) ;  /* 0x0000000400500947 */ /* 0x000fea0003800000 */
[----:B------:R-:W0:Y:S01]  /*8f60*/  LDC.64 R10, c[0x0][0x628] ;  /* 0x00018a00ff0a7b82 */ /* 0x000e220000000a00 */
[----:B------:R-:W0:Y:S01]  /*8f70*/  S2R R20, SR_CTAID.X ;  /* 0x0000000000147919 */ /* 0x000e220000002500 */
[----:B------:R-:W-:Y:S02]  /*8f80*/  IMAD.MOV.U32 R8, RZ, RZ, R16 ;  /* 0x000000ffff087224 */ /* 0x000fe400078e0010 */
[----:B------:R-:W-:Y:S01]  /*8f90*/  IMAD.MOV.U32 R9, RZ, RZ, R17 ;  /* 0x000000ffff097224 */ /* 0x000fe200078e0011 */
[----:B------:R-:W0:Y:S03]  /*8fa0*/  S2R R21, SR_CTAID.Y ;  /* 0x0000000000157919 */ /* 0x000e260000002600 */
[----:B------:R-:W1:Y:S08]  /*8fb0*/  LDC R0, c[0x0][0x630] ;  /* 0x00018c00ff007b82 */ /* 0x000e700000000800 */
[----:B------:R-:W1:Y:S01]  /*8fc0*/  LDC.64 R14, c[0x0][0x620] ;  /* 0x00018800ff0e7b82 */ /* 0x000e620000000a00 */
[----:B0-----:R-:W-:-:S04]  /*8fd0*/  ISETP.NE.U32.AND P0, PT, R10, RZ, PT ;  /* 0x000000ff0a00720c */ /* 0x001fc80003f05070 */
[----:B------:R-:W-:-:S13]  /*8fe0*/  ISETP.NE.AND.EX P0, PT, R11, RZ, PT, P0 ;  /* 0x000000ff0b00720c */ /* 0x000fda0003f05300 */
[----:B-1----:R-:W-:Y:S05]  /*8ff0*/  @!P0 BRA `(.L_x_224) ;  /* 0x0000000000288947 */ /* 0x002fea0003800000 */
[----:B------:R-:W0:Y:S02]  /*9000*/  LDC R3, c[0x0][0x634] ;  /* 0x00018d00ff037b82 */ /* 0x000e240000000800 */
[----:B0-----:R-:W-:-:S05]  /*9010*/  IADD3 R3, P0, R16, R3, RZ ;  /* 0x0000000310037210 */ /* 0x001fca0007f1e0ff */
[----:B------:R-:W-:-:S04]  /*9020*/  IMAD.X R13, RZ, RZ, R17, P0 ;  /* 0x000000ffff0d7224 */ /* 0x000fc800000e0611 */
[----:B------:R-:W-:-:S04]  /*9030*/  IMAD.WIDE.U32 R4, R13, R10, RZ ;  /* 0x0000000a0d047225 */ /* 0x000fc800078e00ff */
[----:B------:R-:W-:-:S04]  /*9040*/  IMAD.WIDE.U32 R6, P0, R3, R11, R4 ;  /* 0x0000000b03067225 */ /* 0x000fc80007800004 */
[----:B------:R-:W-:Y:S01]  /*9050*/  IMAD.WIDE.U32 R4, R3, R10, RZ ;  /* 0x0000000a03047225 */ /* 0x000fe200078e00ff */
[----:B------:R-:W-:-:S03]  /*9060*/  MOV R8, R7 ;  /* 0x0000000700087202 */ /* 0x000fc60000000f00 */
[----:B------:R-:W-:Y:S01]  /*9070*/  IMAD.X R9, RZ, RZ, RZ, P0 ;  /* 0x000000ffff097224 */ /* 0x000fe200000e06ff */
[----:B------:R-:W-:-:S05]  /*9080*/  IADD3 RZ, P0, R5, R6, RZ ;  /* 0x0000000605ff7210 */ /* 0x000fca0007f1e0ff */
[----:B------:R-:W-:-:S08]  /*9090*/  IMAD.WIDE.U32.X R8, R13, R11, R8, P0 ;  /* 0x0000000b0d087225 */ /* 0x000fd000000e0408 */
.L_x_224:
[----:B------:R-:W0:Y:S01]  /*90a0*/  LDC.64 R28, c[0x0][0x640] ;  /* 0x00019000ff1c7b82 */ /* 0x000e220000000a00 */
[-CC-:B------:R-:W-:Y:S01]  /*90b0*/  SHF.R.U64 R23, R8, R0.reuse, R9.reuse ;  /* 0x0000000008177219 */ /* 0x180fe20000001209 */
[----:B------:R-:W-:Y:S01]  /*90c0*/  ULDC UR4, c[0x0][0x150] ;  /* 0x0000540000047ab9 */ /* 0x000fe20000000800 */
[----:B------:R-:W-:Y:S02]  /*90d0*/  SHF.R.U32.HI R0, RZ, R0, R9 ;  /* 0x00000000ff007219 */ /* 0x000fe40000011609 */
[----:B------:R-:W-:Y:S02]  /*90e0*/  IADD3 R3, P0, RZ, -R23, RZ ;  /* 0x80000017ff037210 */ /* 0x000fe40007f1e0ff */
[----:B------:R-:W-:Y:S01]  /*90f0*/  I2FP.F32.U32 R7, R20 ;  /* 0x0000001400077245 */ /* 0x000fe20000201000 */
[----:B------:R-:W1:Y:S02]  /*9100*/  LDC R6, c[0x0][0x618] ;  /* 0x00018600ff067b82 */ /* 0x000e640000000800 */
[----:B------:R-:W-:-:S02]  /*9110*/  IMAD.X R5, RZ, RZ, ~R0, P0 ;  /* 0x000000ffff057224 */ /* 0x000fc400000e0e00 */
[----:B------:R-:W-:Y:S01]  /*9120*/  FMUL R7, R7, UR4 ;  /* 0x0000000407077c20 */ /* 0x000fe20008400000 */
[----:B------:R-:W-:Y:S01]  /*9130*/  ULDC UR4, c[0x0][0x154] ;  /* 0x0000550000047ab9 */ /* 0x000fe20000000800 */
[-C--:B------:R-:W-:Y:S02]  /*9140*/  IMAD R0, R5, R14.reuse, RZ ;  /* 0x0000000e05007224 */ /* 0x080fe400078e02ff */
[----:B------:R-:W2:Y:S01]  /*9150*/  LDC R8, c[0x0][0x608] ;  /* 0x00018200ff087b82 */ /* 0x000ea20000000800 */
[C---:B------:R-:W-:Y:S01]  /*9160*/  IMAD.WIDE.U32 R4, R3.reuse, R14, R16 ;  /* 0x0000000e03047225 */ /* 0x040fe200078e0010 */
[----:B------:R-:W3:Y:S03]  /*9170*/  F2I.U32.TRUNC.NTZ R7, R7 ;  /* 0x0000000700077305 */ /* 0x000ee6000020f000 */
[----:B------:R-:W-:Y:S01]  /*9180*/  IMAD R3, R3, R15, R0 ;  /* 0x0000000f03037224 */ /* 0x000fe200078e0200 */
[----:B------:R-:W-:-:S02]  /*9190*/  I2FP.F32.U32 R0, R21 ;  /* 0x0000001500007245 */ /* 0x000fc40000201000 */
[----:B------:R-:W4:Y:S01]  /*91a0*/  LDC R26, c[0x0][0x658] ;  /* 0x00019600ff1a7b82 */ /* 0x000f220000000800 */
[----:B------:R-:W-:Y:S01]  /*91b0*/  IMAD.IADD R3, R5, 0x1, R3 ;  /* 0x0000000105037824 */ /* 0x000fe200078e0203 */
[----:B0-----:R-:W-:Y:S01]  /*91c0*/  ISETP.NE.U32.AND P0, PT, R28, RZ, PT ;  /* 0x000000ff1c00720c */ /* 0x001fe20003f05070 */
[----:B------:R-:W-:-:S03]  /*91d0*/  FMUL R0, R0, UR4 ;  /* 0x0000000400007c20 */ /* 0x000fc60008400000 */
[----:B------:R-:W-:Y:S01]  /*91e0*/  ISETP.NE.AND.EX P0, PT, R29, RZ, PT, P0 ;  /* 0x000000ff1d00720c */ /* 0x000fe20003f05300 */
[----:B------:R0:W0:Y:S01]  /*91f0*/  F2I.U32.TRUNC.NTZ R14, R0 ;  /* 0x00000000000e7305 */ /* 0x000022000020f000 */
[----:B------:R-:W0:Y:S01]  /*9200*/  LDC R9, c[0x0][0x144] ;  /* 0x00005100ff097b82 */ /* 0x000e220000000800 */
[-C--:B-1----:R-:W-:Y:S01]  /*9210*/  SHF.R.U64 R10, R4, R6.reuse, R3 ;  /* 0x00000006040a7219 */ /* 0x082fe20000001203 */
[----:B---3--:R-:W-:Y:S01]  /*9220*/  IMAD.MOV R7, RZ, RZ, -R7 ;  /* 0x000000ffff077224 */ /* 0x008fe200078e0a07 */
[----:B------:R-:W-:-:S05]  /*9230*/  SHF.R.U32.HI R3, RZ, R6, R3 ;  /* 0x00000006ff037219 */ /* 0x000fca0000011603 */
[----:B------:R-:W1:Y:S01]  /*9240*/  LDC R24, c[0x0][0x148] ;  /* 0x00005200ff187b82 */ /* 0x000e620000000800 */
[-CC-:B--2---:R-:W-:Y:S02]  /*9250*/  SHF.R.U64 R12, R10, R8.reuse, R3.reuse ;  /* 0x000000080a0c7219 */ /* 0x184fe40000001203 */
[----:B------:R-:W-:-:S05]  /*9260*/  SHF.R.U32.HI R3, RZ, R8, R3 ;  /* 0x00000008ff037219 */ /* 0x000fca0000011603 */
[----:B------:R-:W2:Y:S01]  /*9270*/  LDC R15, c[0x0][0x600] ;  /* 0x00018000ff0f7b82 */ /* 0x000ea20000000800 */
[-CC-:B----4-:R-:W-:Y:S02]  /*9280*/  SHF.R.U64 R13, R12, R26.reuse, R3.reuse ;  /* 0x0000001a0c0d7219 */ /* 0x190fe40000001203 */
[----:B------:R-:W-:-:S03]  /*9290*/  SHF.R.U32.HI R5, RZ, R26, R3 ;  /* 0x0000001aff057219 */ /* 0x000fc60000011603 */
[----:B------:R-:W-:Y:S02]  /*92a0*/  IMAD.MOV.U32 R4, RZ, RZ, R13 ;  /* 0x000000ffff047224 */ /* 0x000fe400078e000d */
[----:B------:R-:W3:Y:S01]  /*92b0*/  LDC R25, c[0x0][0x648] ;  /* 0x00019200ff197b82 */ /* 0x000ee20000000800 */
[----:B0-----:R-:W-:-:S07]  /*92c0*/  IMAD R20, R9, R7, R20 ;  /* 0x0000000709147224 */ /* 0x001fce00078e0214 */
[----:B------:R-:W0:Y:S08]  /*92d0*/  LDC R27, c[0x0][0x638] ;  /* 0x00018e00ff1b7b82 */ /* 0x000e300000000800 */
[----:B------:R-:W4:Y:S01]  /*92e0*/  LDC R131, c[0x0][0x610] ;  /* 0x00018400ff837b82 */ /* 0x000f220000000800 */
[----:B-1----:R-:W-:Y:S05]  /*92f0*/  @!P0 BRA `(.L_x_225) ;  /* 0x0000000000288947 */ /* 0x002fea0003800000 */
[----:B------:R-:W1:Y:S02]  /*9300*/  LDC R0, c[0x0][0x64c] ;  /* 0x00019300ff007b82 */ /* 0x000e640000000800 */
[----:B-1----:R-:W-:-:S05]  /*9310*/  IADD3 R3, P0, R13, R0, RZ ;  /* 0x000000000d037210 */ /* 0x002fca0007f1e0ff */
        /* <DEDUP_REMOVED lines=8> */
.L_x_225:
[----:B------:R-:W-:Y:S01]  /*93a0*/  ISETP.NE.AND P0, PT, R2, 0x1, PT ;  /* 0x000000010200780c */ /* 0x000fe20003f05270 */
[----:B------:R-:W-:Y:S01]  /*93b0*/  IMAD.MOV R14, RZ, RZ, -R14 ;  /* 0x000000ffff0e7224 */ /* 0x000fe200078e0a0e */
[----:B---3--:R-:W-:Y:S01]  /*93c0*/  SHF.R.U64 R0, R4, R25, R5 ;  /* 0x0000001904007219 */ /* 0x008fe20000001205 */
[----:B--2---:R-:W-:Y:S01]  /*93d0*/  VIADD R5, R15, 0xffffffff ;  /* 0xffffffff0f057836 */ /* 0x004fe20000000000 */
[----:B------:R-:W-:Y:S02]  /*93e0*/  LOP3.LUT R3, R12, R133, RZ, 0xc0, !PT ;  /* 0x000000850c037212 */ /* 0x000fe400078ec0ff */
[----:B------:R-:W-:Y:S02]  /*93f0*/  IADD3 R4, -R0, RZ, RZ ;  /* 0x000000ff00047210 */ /* 0x000fe40007ffe1ff */
[----:B------:R-:W-:Y:S01]  /*9400*/  LOP3.LUT R5, R10, R5, RZ, 0xc0, !PT ;  /* 0x000000050a057212 */ /* 0x000fe200078ec0ff */
[----:B------:R-:W-:Y:S02]  /*9410*/  IMAD R3, R128, R0, R3 ;  /* 0x0000000080037224 */ /* 0x000fe400078e0203 */
[----:B0-----:R-:W-:-:S02]  /*9420*/  IMAD R0, R4, R27, R13 ;  /* 0x0000001b04007224 */ /* 0x001fc400078e020d */
[----:B------:R-:W-:Y:S02]  /*9430*/  @P0 IMAD R20, R24, R14, R21 ;  /* 0x0000000e18140224 */ /* 0x000fe400078e0215 */
[----:B------:R-:W-:Y:S02]  /*9440*/  IMAD R4, R0, R15, R5 ;  /* 0x0000000f00047224 */ /* 0x000fe400078e0205 */
[----:B----4-:R-:W-:Y:S02]  /*9450*/  IMAD R131, R3, R131, R20 ;  /* 0x0000008303837224 */ /* 0x010fe400078e0214 */
[----:B------:R-:W-:-:S03]  /*9460*/  IMAD.MOV.U32 R3, RZ, RZ, 0x1 ;  /* 0x00000001ff037424 */ /* 0x000fc600078e00ff */
[----:B------:R-:W-:Y:S02]  /*9470*/  SEL R135, R4, R131, !P0 ;  /* 0x0000008304877207 */ /* 0x000fe40004000000 */
[----:B------:R-:W-:Y:S02]  /*9480*/  PRMT R0, R3, 0x7610, R0 ;  /* 0x0000761003007816 */ /* 0x000fe40000000000 */
[----:B------:R-:W-:-:S07]  /*9490*/  SEL R131, R131, R4, !P0 ;  /* 0x0000000483837207 */ /* 0x000fce0004000000 */
.L_x_223:
[----:B------:R-:W-:-:S13]  /*94a0*/  LOP3.LUT P0, RZ, R0, 0xff, RZ, 0xc0, !PT ;  /* 0x000000ff00ff7812 */ /* 0x000fda000780c0ff */
[----:B------:R-:W-:Y:S05]  /*94b0*/  @P0 BRA `(.L_x_226) ;  /* 0xffffff7c00ec0947 */ /* 0x000fea000383ffff */
[----:B------:R-:W-:Y:S05]  /*94c0*/  EXIT ;  /* 0x000000000000794d */ /* 0x000fea0003800000 */
.L_x_7:
        /* <DEDUP_REMOVED lines=9> */
[----:B------:R-:W-:Y:S02]  /*9560*/  IMAD.MOV.U32 R14, RZ, RZ, R16 ;  /* 0x000000ffff0e7224 */ /* 0x000fe400078e0010 */
[----:B------:R-:W-:-:S05]  /*9570*/  IMAD.MOV.U32 R15, RZ, RZ, R17 ;  /* 0x000000ffff0f7224 */ /* 0x000fca00078e0011 */
        /* <DEDUP_REMOVED lines=15> */
.L_x_228:
[----:B------:R-:W0:Y:S01]  /*9670*/  LDC.64 R30, c[0x0][0x640] ;  /* 0x00019000ff1e7b82 */ /* 0x000e220000000a00 */
[-CC-:B------:R-:W-:Y:S01]  /*9680*/  SHF.R.U64 R21, R14, R8.reuse, R15.reuse ;  /* 0x000000080e157219 */ /* 0x180fe2000000120f */
[----:B------:R-:W-:Y:S01]  /*9690*/  IMAD.MOV.U32 R27, RZ, RZ, 0x1 ;  /* 0x00000001ff1b7424 */ /* 0x000fe200078e00ff */
[----:B------:R-:W-:Y:S02]  /*96a0*/  SHF.R.U32.HI R7, RZ, R8, R15 ;  /* 0x00000008ff077219 */ /* 0x000fe4000001160f */
[----:B------:R-:W-:-:S03]  /*96b0*/  IADD3 R13, P0, RZ, -R21, RZ ;  /* 0x80000015ff0d7210 */ /* 0x000fc60007f1e0ff */
[----:B------:R-:W1:Y:S01]  /*96c0*/  LDC R12, c[0x0][0x618] ;  /* 0x00018600ff0c7b82 */ /* 0x000e620000000800 */
[----:B------:R-:W-:Y:S01]  /*96d0*/  IADD3.X R7, RZ, ~R7, RZ, P0, !PT ;  /* 0x80000007ff077210 */ /* 0x000fe200007fe4ff */
[----:B------:R-:W-:-:S04]  /*96e0*/  IMAD.WIDE.U32 R10, R13, R22, R16 ;  /* 0x000000160d0a7225 */ /* 0x000fc800078e0010 */
[----:B------:R-:W-:Y:S02]  /*96f0*/  IMAD R8, R7, R22, RZ ;  /* 0x0000001607087224 */ /* 0x000fe400078e02ff */
[----:B------:R-:W2:Y:S02]  /*9700*/  LDC R14, c[0x0][0x608] ;  /* 0x00018200ff0e7b82 */ /* 0x000ea40000000800 */
[----:B------:R-:W-:-:S04]  /*9710*/  IMAD R7, R13, R23, R8 ;  /* 0x000000170d077224 */ /* 0x000fc800078e0208 */
[----:B------:R-:W-:Y:S02]  /*9720*/  IMAD.IADD R7, R11, 0x1, R7 ;  /* 0x000000010b077824 */ /* 0x000fe400078e0207 */
[----:B------:R-:W3:Y:S01]  /*9730*/  LDC R28, c[0x0][0x658] ;  /* 0x00019600ff1c7b82 */ /* 0x000ee20000000800 */
[----:B0-----:R-:W-:Y:S01]  /*9740*/  ISETP.NE.U32.AND P0, PT, R30, RZ, PT ;  /* 0x000000ff1e00720c */ /* 0x001fe20003f05070 */
[----:B------:R-:W-:-:S03]  /*9750*/  IMAD.MOV.U32 R11, RZ, RZ, -0x1 ;  /* 0xffffffffff0b7424 */ /* 0x000fc600078e00ff */
[----:B------:R-:W-:-:S03]  /*9760*/  ISETP.NE.AND.EX P0, PT, R31, RZ, PT, P0 ;  /* 0x000000ff1f00720c */ /* 0x000fc60003f05300 */
[----:B------:R-:W0:Y:S01]  /*9770*/  LDC R23, c[0x0][0x600] ;  /* 0x00018000ff177b82 */ /* 0x000e220000000800 */
[-CC-:B-1----:R-:W-:Y:S02]  /*9780*/  SHF.R.U64 R20, R10, R12.reuse, R7.reuse ;  /* 0x0000000c0a147219 */ /* 0x182fe40000001207 */
[----:B------:R-:W-:-:S05]  /*9790*/  SHF.R.U32.HI R7, RZ, R12, R7 ;  /* 0x0000000cff077219 */ /* 0x000fca0000011607 */
[----:B------:R-:W1:Y:S01]  /*97a0*/  LDC R8, c[0x0][0x648] ;  /* 0x00019200ff087b82 */ /* 0x000e620000000800 */
[-CC-:B--2---:R-:W-:Y:S02]  /*97b0*/  SHF.R.U64 R22, R20, R14.reuse, R7.reuse ;  /* 0x0000000e14167219 */ /* 0x184fe40000001207 */
[----:B------:R-:W-:-:S05]  /*97c0*/  SHF.R.U32.HI R7, RZ, R14, R7 ;  /* 0x0000000eff077219 */ /* 0x000fca0000011607 */
[----:B------:R-:W2:Y:S01]  /*97d0*/  LDC R25, c[0x0][0x638] ;  /* 0x00018e00ff197b82 */ /* 0x000ea20000000800 */
[-C--:B---3--:R-:W-:Y:S02]  /*97e0*/  SHF.L.U32 R10, R11, R28.reuse, RZ ;  /* 0x0000001c0b0a7219 */ /* 0x088fe400000006ff */
[--C-:B------:R-:W-:Y:S02]  /*97f0*/  SHF.R.U64 R26, R22, R28, R7.reuse ;  /* 0x0000001c161a7219 */ /* 0x100fe40000001207 */
[----:B------:R-:W-:Y:S02]  /*9800*/  LOP3.LUT R29, RZ, R10, RZ, 0x33, !PT ;  /* 0x0000000aff1d7212 */ /* 0x000fe400078e33ff */
[----:B------:R-:W-:Y:S01]  /*9810*/  SHF.R.U32.HI R11, RZ, R28, R7 ;  /* 0x0000001cff0b7219 */ /* 0x000fe20000011607 */
[----:B------:R-:W3:Y:S01]  /*9820*/  LDC R32, c[0x0][0x610] ;  /* 0x00018400ff207b82 */ /* 0x000ee20000000800 */
[----:B------:R-:W-:Y:S01]  /*9830*/  IMAD.MOV.U32 R10, RZ, RZ, R26 ;  /* 0x000000ffff0a7224 */ /* 0x000fe200078e001a */
[----:B------:R-:W-:Y:S06]  /*9840*/  @!P0 BRA `(.L_x_229) ;  /* 0x0000000000288947 */ /* 0x000fec0003800000 */
[----:B------:R-:W4:Y:S02]  /*9850*/  LDC R7, c[0x0][0x64c] ;  /* 0x00019300ff077b82 */ /* 0x000f240000000800 */
[----:B----4-:R-:W-:-:S05]  /*9860*/  IADD3 R7, P0, R26, R7, RZ ;  /* 0x000000071a077210 */ /* 0x010fca0007f1e0ff */
        /* <DEDUP_REMOVED lines=8> */
.L_x_229:
[----:B------:R-:W-:Y:S02]  /*98f0*/  ISETP.NE.AND P0, PT, R2, 0x1, PT ;  /* 0x000000010200780c */ /* 0x000fe40003f05270 */
[----:B-1----:R-:W-:Y:S01]  /*9900*/  SHF.R.U64 R8, R10, R8, R11 ;  /* 0x000000080a087219 */ /* 0x002fe2000000120b */
[----:B0-----:R-:W-:Y:S01]  /*9910*/  VIADD R11, R23, 0xffffffff ;  /* 0xffffffff170b7836 */ /* 0x001fe20000000000 */
[----:B------:R-:W-:Y:S02]  /*9920*/  SHF.L.U32 R27, R27, R28, RZ ;  /* 0x0000001c1b1b7219 */ /* 0x000fe400000006ff */
[----:B------:R-:W-:Y:S01]  /*9930*/  LOP3.LUT R5, R22, R29, RZ, 0xc0, !PT ;  /* 0x0000001d16057212 */ /* 0x000fe200078ec0ff */
[----:B------:R-:W-:-:S04]  /*9940*/  IMAD.MOV R7, RZ, RZ, -R8 ;  /* 0x000000ffff077224 */ /* 0x000fc800078e0a08 */
[----:B------:R-:W-:Y:S01]  /*9950*/  IMAD R5, R27, R8, R5 ;  /* 0x000000081b057224 */ /* 0x000fe200078e0205 */
[----:B------:R-:W-:Y:S01]  /*9960*/  MOV R8, 0x1 ;  /* 0x0000000100087802 */ /* 0x000fe20000000f00 */
[----:B------:R-:W-:Y:S01]  /*9970*/  @P0 IMAD R6, R9, R24, R4 ;  /* 0x0000001809060224 */ /* 0x000fe200078e0204 */
[----:B------:R-:W-:Y:S01]  /*9980*/  LOP3.LUT R9, R20, R11, RZ, 0xc0, !PT ;  /* 0x0000000b14097212 */ /* 0x000fe200078ec0ff */
[----:B--2---:R-:W-:Y:S02]  /*9990*/  IMAD R4, R7, R25, R26 ;  /* 0x0000001907047224 */ /* 0x004fe400078e021a */
[----:B---3--:R-:W-:Y:S02]  /*99a0*/  IMAD R6, R5, R32, R6 ;  /* 0x0000002005067224 */ /* 0x008fe400078e0206 */
[----:B------:R-:W-:Y:S02]  /*99b0*/  IMAD R5, R4, R23, R9 ;  /* 0x0000001704057224 */ /* 0x000fe400078e0209 */
[----:B------:R-:W-:-:S03]  /*99c0*/  IMAD.MOV.U32 R7, RZ, RZ, R21 ;  /* 0x000000ffff077224 */ /* 0x000fc600078e0015 */
[----:B------:R-:W-:Y:S02]  /*99d0*/  SEL R19, R5, R6, !P0 ;  /* 0x0000000605137207 */ /* 0x000fe40004000000 */
[----:B------:R-:W-:-:S07]  /*99e0*/  SEL R20, R6, R5, !P0 ;  /* 0x0000000506147207 */ /* 0x000fce0004000000 */
.L_x_227:
[----:B------:R-:W-:-:S08]  /*99f0*/  NOP ;  /* 0x0000000000007918 */ /* 0x000fd00000000000 */
[----:B------:R-:W0:-:S00]  /*9a00*/  USETMAXREG.DEALLOC.CTAPOOL 0x28 ;  /* 0x00000028000079c8 */ /* 0x000e0000080e0500 */
[----:B0-----:R-:W-:-:S13]  /*9a10*/  ISETP.NE.AND P0, PT, R3, RZ, PT ;  /* 0x000000ff0300720c */ /* 0x001fda0003f05270 */
[----:B------:R-:W-:Y:S05]  /*9a20*/  @P0 EXIT ;  /* 0x000000000000094d */ /* 0x000fea0003800000 */
[----:B------:R-:W-:Y:S01]  /*9a30*/  LOP3.LUT P0, RZ, R8, 0xff, RZ, 0xc0, !PT ;  /* 0x000000ff08ff7812 */ /* 0x000fe2000780c0ff */
[----:B------:R-:W-:Y:S02]  /*9a40*/  IMAD.MOV.U32 R3, RZ, RZ, 0x1 ;  /* 0x00000001ff037424 */ /* 0x000fe400078e00ff */
[----:B------:R-:W-:-:S10]  /*9a50*/  IMAD.MOV.U32 R8, RZ, RZ, RZ ;  /* 0x000000ffff087224 */ /* 0x000fd400078e00ff */
[----:B------:R-:W-:Y:S05]  /*9a60*/  @!P0 BRA `(.L_x_230) ;  /* 0x0000000c00508947 */ /* 0x000fea0003800000 */
[----:B------:R-:W0:Y:S01]  /*9a70*/  LDC R3, c[0x0][0x28c] ;  /* 0x0000a300ff037b82 */ /* 0x000e220000000800 */
[----:B------:R-:W1:Y:S01]  /*9a80*/  S2R R10, SR_CgaCtaId ;  /* 0x00000000000a7919 */ /* 0x000e620000008800 */
[----:B------:R-:W-:Y:S01]  /*9a90*/  ULDC UR5, c[0x0][0x658] ;  /* 0x0001960000057ab9 */ /* 0x000fe20000000800 */
[----:B------:R-:W-:Y:S01]  /*9aa0*/  UMOV UR6, 0xffffffff ;  /* 0xffffffff00067882 */ /* 0x000fe20000000000 */
[----:B------:R-:W-:Y:S01]  /*9ab0*/  BSSY B0, `(.L_x_230) ;  /* 0x00000cf000007945 */ /* 0x000fe20003800000 */
[----:B------:R-:W-:Y:S01]  /*9ac0*/  USHF.L.U32 UR6, UR6, UR5, URZ ;  /* 0x0000000506067299 */ /* 0x000fe2000800063f */
[----:B------:R-:W-:Y:S01]  /*9ad0*/  IMAD.MOV.U32 R12, RZ, RZ, 0x1 ;  /* 0x00000001ff0c7424 */ /* 0x000fe200078e00ff */
[----:B------:R-:W-:Y:S01]  /*9ae0*/  LOP3.LUT R9, R18, 0x2, RZ, 0xfc, !PT ;  /* 0x0000000212097812 */ /* 0x000fe200078efcff */
[----:B------:R-:W-:Y:S01]  /*9af0*/  IMAD.MOV.U32 R8, RZ, RZ, RZ ;  /* 0x000000ffff087224 */ /* 0x000fe200078e00ff */
[----:B------:R-:W-:Y:S01]  /*9b00*/  ULDC UR4, c[0x0][0x600] ;  /* 0x0001800000047ab9 */ /* 0x000fe20000000800 */
[----:B------:R-:W-:Y:S01]  /*9b10*/  UMOV UR7, 0x1 ;  /* 0x0000000100077882 */ /* 0x000fe20000000000 */
[----:B------:R-:W-:-:S02]  /*9b20*/  UIADD3 UR4, UR4, -0x1, URZ ;  /* 0xffffffff04047890 */ /* 0x000fc4000fffe03f */
[----:B------:R-:W-:Y:S02]  /*9b30*/  USHF.L.U32 UR5, UR7, UR5, URZ ;  /* 0x0000000507057299 */ /* 0x000fe4000800063f */
[----:B------:R-:W-:Y:S01]  /*9b40*/  ULOP3.LUT UR6, URZ, UR6, URZ, 0x33, !UPT ;  /* 0x000000063f067292 */ /* 0x000fe2000f8e333f */
[----:B------:R-:W-:Y:S01]  /*9b50*/  ULDC.64 UR30, c[0x0][0x198] ;  /* 0x00006600001e7ab9 */ /* 0x000fe20000000a00 */
[----:B0-----:R-:W-:-:S05]  /*9b60*/  VIADD R3, R3, 0x7f ;  /* 0x0000007f03037836 */ /* 0x001fca0000000000 */
[----:B------:R-:W-:-:S04]  /*9b70*/  SHF.R.S32.HI R4, RZ, 0x1f, R3 ;  /* 0x0000001fff047819 */ /* 0x000fc80000011403 */
[----:B------:R-:W-:Y:S01]  /*9b80*/  LEA.HI R4, R4, R3, RZ, 0x7 ;  /* 0x0000000304047211 */ /* 0x000fe200078f38ff */
[----:B------:R-:W-:Y:S01]  /*9b90*/  IMAD.MOV.U32 R3, RZ, RZ, 0x1 ;  /* 0x00000001ff037424 */ /* 0x000fe200078e00ff */
[----:B-1----:R-:W-:Y:S02]  /*9ba0*/  LOP3.LUT R10, R10, 0x1, RZ, 0xc0, !PT ;  /* 0x000000010a0a7812 */ /* 0x002fe400078ec0ff */
[----:B------:R-:W-:-:S05]  /*9bb0*/  SHF.R.S32.HI R11, RZ, 0x7, R4 ;  /* 0x00000007ff0b7819 */ /* 0x000fca0000011404 */
[----:B------:R-:W-:-:S07]  /*9bc0*/  VIADD R13, R11, 0x1 ;  /* 0x000000010b0d7836 */ /* 0x000fce0000000000 */
.L_x_241:
[----:B------:R-:W-:-:S03]  /*9bd0*/  UMOV UR7, 0xffffffff ;  /* 0xffffffff00077882 */ /* 0x000fc60000000000 */
[----:B------:R-:W-:Y:S05]  /*9be0*/  BRA.DIV UR7, `(.L_x_231) ;  /* 0x0000000e07b47947 */ /* 0x000fea000b800000 */
[----:B------:R-:W-:-:S13]  /*9bf0*/  ELECT P6, URZ, PT ;  /* 0x00000000003f782f */ /* 0x000fda00038c0000 */
.L_x_251:
[----:B------:R-:W0:Y:S01]  /*9c00*/  LDC R4, c[0x0][0x28c] ;  /* 0x0000a300ff047b82 */ /* 0x000e220000000800 */
[----:B------:R-:W-:Y:S01]  /*9c10*/  BSSY B1, `(.L_x_232) ;  /* 0x0000046000017945 */ /* 0x000fe20003800000 */
[----:B0-----:R-:W-:-:S13]  /*9c20*/  ISETP.LT.OR P6, PT, R4, 0x1, !P6 ;  /* 0x000000010400780c */ /* 0x001fda00077c1670 */
[----:B------:R-:W-:Y:S05]  /*9c30*/  @P6 BRA `(.L_x_233) ;  /* 0x00000004000c6947 */ /* 0x000fea0003800000 */
[----:B------:R-:W-:Y:S01]  /*9c40*/  IMAD R19, R19, 0x2, R10 ;  /* 0x0000000213137824 */ /* 0x000fe200078e020a */
[----:B------:R-:W-:Y:S01]  /*9c50*/  MOV R23, RZ ;  /* 0x000000ff00177202 */ /* 0x000fe20000000f00 */
[----:B------:R-:W-:Y:S02]  /*9c60*/  IMAD R20, R20, 0xc0, RZ ;  /* 0x000000c014147824 */ /* 0x000fe400078e02ff */
[----:B------:R-:W-:Y:S02]  /*9c70*/  IMAD.MOV.U32 R4, RZ, RZ, R13 ;  /* 0x000000ffff047224 */ /* 0x000fe400078e000d */
[----:B------:R-:W-:Y:S02]  /*9c80*/  IMAD.MOV.U32 R5, RZ, RZ, R3 ;  /* 0x000000ffff057224 */ /* 0x000fe400078e0003 */
[----:B------:R-:W-:Y:S02]  /*9c90*/  IMAD.MOV.U32 R15, RZ, RZ, R8 ;  /* 0x000000ffff0f7224 */ /* 0x000fe400078e0008 */
[----:B------:R-:W-:-:S07]  /*9ca0*/  IMAD R19, R19, 0x30, RZ ;  /* 0x0000003013137824 */ /* 0x000fce00078e02ff */
.L_x_236:
[----:B------:R-:W0:Y:S01]  /*9cb0*/  S2R R21, SR_CgaCtaId ;  /* 0x0000000000157919 */ /* 0x000e220000008800 */
[----:B------:R-:W-:Y:S02]  /*9cc0*/  MOV R6, 0x400 ;  /* 0x0000040000067802 */ /* 0x000fe40000000f00 */
[----:B------:R-:W-:-:S13]  /*9cd0*/  ISETP.NE.AND P1, PT, R0, RZ, PT ;  /* 0x000000ff0000720c */ /* 0x000fda0003f25270 */
[----:B------:R-:W1:Y:S01]  /*9ce0*/  @!P1 LDC R14, c[0x0][0x500] ;  /* 0x00014000ff0e9b82 */ /* 0x000e620000000800 */
[----:B0-----:R-:W-:Y:S02]  /*9cf0*/  LEA R22, R21, R6, 0x18 ;  /* 0x0000000615167211 */ /* 0x001fe400078ec0ff */
[----:B------:R-:W-:-:S03]  /*9d00*/  SHF.L.U32 R6, R5, 0x1f, RZ ;  /* 0x0000001f05067819 */ /* 0x000fc600000006ff */
[----:B------:R-:W-:-:S04]  /*9d10*/  IMAD R21, R15, 0x8, R22 ;  /* 0x000000080f157824 */ /* 0x000fc800078e0216 */
[----:B------:R-:W0:Y:S02]  /*9d20*/  SYNCS.PHASECHK.TRANS64.TRYWAIT P0, [R21+URZ+0x18], R6 ;  /* 0x00001806150075a7 */ /* 0x000e24000800017f */
[----:B01----:R-:W-:Y:S05]  /*9d30*/  @!P0 BRA `(.L_x_234) ;  /* 0x0000000c00808947 */ /* 0x003fea0003800000 */
.L_x_252:
[----:B0-----:R-:W-:Y:S01]  /*9d40*/  PRMT R6, R9, 0x9910, RZ ;  /* 0x0000991009067816 */ /* 0x001fe200000000ff */
[----:B------:R0:W-:Y:S03]  /*9d50*/  @!P1 SYNCS.ARRIVE.TRANS64 RZ, [R21+URZ], R14 ;  /* 0x0000000e15ff99a7 */ /* 0x0001e6000800003f */
[----:B------:R-:W-:-:S13]  /*9d60*/  ISETP.NE.AND P0, PT, R6, 0x2, PT ;  /* 0x000000020600780c */ /* 0x000fda0003f05270 */
[----:B0-----:R-:W-:Y:S05]  /*9d70*/  @P0 BRA `(.L_x_235) ;  /* 0x0000000000040947 */ /* 0x001fea0003800000 */
[----:B------:R-:W-:Y:S01]  /*9d80*/  BPT.TRAP 0x1 ;  /* 0x000000040000795c */ /* 0x000fe20000300000 */
.L_x_235:
[----:B------:R-:W-:Y:S01]  /*9d90*/  IMAD R6, R15, 0x4, R10 ;  /* 0x000000040f067824 */ /* 0x000fe200078e020a */
[----:B------:R-:W-:Y:S01]  /*9da0*/  R2UR UR34, R23 ;  /* 0x00000000172272ca */ /* 0x000fe200000e0000 */
[--C-:B------:R-:W-:Y:S01]  /*9db0*/  IMAD R14, R15, 0xc000, R22.reuse ;  /* 0x0000c0000f0e7824 */ /* 0x100fe200078e0216 */
[----:B------:R-:W-:Y:S01]  /*9dc0*/  R2UR UR33, R21 ;  /* 0x00000000152172ca */ /* 0x000fe200000e0000 */
[----:B------:R-:W-:Y:S01]  /*9dd0*/  IMAD R6, R6, 0xc00, RZ ;  /* 0x00000c0006067824 */ /* 0x000fe200078e02ff */
[----:B------:R-:W-:Y:S01]  /*9de0*/  R2UR UR36, R7 ;  /* 0x00000000072472ca */ /* 0x000fe200000e0000 */
[----:B------:R-:W-:Y:S01]  /*9df0*/  VIADD R4, R4, 0xffffffff ;  /* 0xffffffff04047836 */ /* 0x000fe20000000000 */
[----:B------:R-:W-:Y:S01]  /*9e00*/  R2UR UR24, R14 ;  /* 0x000000000e1872ca */ /* 0x000fe200000e0000 */
[----:B------:R-:W-:Y:S01]  /*9e10*/  IMAD R6, R6, 0x2, R22 ;  /* 0x0000000206067824 */ /* 0x000fe200078e0216 */
[----:B------:R-:W-:Y:S01]  /*9e20*/  R2UR UR35, R20 ;  /* 0x00000000142372ca */ /* 0x000fe200000e0000 */
[----:B------:R-:W-:Y:S01]  /*9e30*/  UIADD3 UR14, UP0, UR30, 0xf0, URZ ;  /* 0x000000f01e0e7890 */ /* 0x000fe2000ff1e03f */
[----:B------:R-:W-:Y:S01]  /*9e40*/  R2UR UR19, R19 ;  /* 0x00000000131372ca */ /* 0x000fe200000e0000 */
[----:B------:R-:W-:Y:S01]  /*9e50*/  UIADD3 UR42, UP1, UR30, 0x1f0, URZ ;  /* 0x000001f01e2a7890 */ /* 0x000fe2000ff3e03f */
[----:B------:R-:W-:Y:S01]  /*9e60*/  R2UR UR8, R6 ;  /* 0x00000000060872ca */ /* 0x000fe200000e0000 */
[----:B------:R-:W-:Y:S01]  /*9e70*/  UIADD3.X UR15, URZ, UR31, URZ, UP0, !UPT ;  /* 0x0000001f3f0f7290 */ /* 0x000fe200087fe43f */
[----:B------:R-:W-:Y:S01]  /*9e80*/  ISETP.GT.AND P1, PT, R4, 0x1, PT ;  /* 0x000000010400780c */ /* 0x000fe20003f24270 */
[----:B------:R-:W-:Y:S01]  /*9e90*/  UIADD3 UR26, UR34, 0x40, URZ ;  /* 0x00000040221a7890 */ /* 0x000fe2000fffe03f */
[----:B------:R-:W-:Y:S01]  /*9ea0*/  VIADD R15, R15, 0x1 ;  /* 0x000000010f0f7836 */ /* 0x000fe20000000000 */
[----:B------:R-:W-:Y:S01]  /*9eb0*/  UIADD3.X UR43, URZ, UR31, URZ, UP1, !UPT ;  /* 0x0000001f3f2b7290 */ /* 0x000fe20008ffe43f */
[----:B------:R-:W-:Y:S01]  /*9ec0*/  VIADD R23, R23, 0x80 ;  /* 0x0000008017177836 */ /* 0x000fe20000000000 */
[----:B------:R-:W-:-:S02]  /*9ed0*/  UIADD3 UR32, UR24, 0x100, URZ ;  /* 0x0000010018207890 */ /* 0x000fc4000fffe03f */
[----:B------:R-:W-:Y:S01]  /*9ee0*/  UIADD3 UR24, UR24, 0x6100, URZ ;  /* 0x0000610018187890 */ /* 0x000fe2000fffe03f */
[----:B------:R-:W-:Y:S01]  /*9ef0*/  ISETP.NE.AND P0, PT, R15, 0x3, PT ;  /* 0x000000030f00780c */ /* 0x000fe20003f05270 */
[----:B------:R-:W-:Y:S01]  /*9f00*/  UMOV UR22, 0x0 ;  /* 0x0000000000167882 */ /* 0x000fe20000000000 */
[----:B------:R-:W-:Y:S01]  /*9f10*/  UMOV UR23, 0x10000000 ;  /* 0x1000000000177882 */ /* 0x000fe20000000000 */
[----:B------:R-:W-:Y:S01]  /*9f20*/  UIADD3 UR16, UR8, 0x24100, URZ ;  /* 0x0002410008107890 */ /* 0x000fe2000fffe03f */
[----:B------:R-:W-:Y:S01]  /*9f30*/  SEL R6, RZ, 0x1, P0 ;  /* 0x00000001ff067807 */ /* 0x000fe20000000000 */
[----:B------:R-:W-:Y:S01]  /*9f40*/  UIADD3 UR8, UR8, 0x27100, URZ ;  /* 0x0002710008087890 */ /* 0x000fe2000fffe03f */
[----:B------:R0:W-:Y:S01]  /*9f50*/  UTMALDG.3D [UR32], [UR14], desc[UR22] ;  /* 0x000016200e0075b4 */ /* 0x0001e20008011000 */
[----:B------:R-:W-:Y:S01]  /*9f60*/  UMOV UR25, UR33 ;  /* 0x0000002100197c82 */ /* 0x000fe20008000000 */
[----:B------:R-:W-:Y:S01]  /*9f70*/  UMOV UR28, UR36 ;  /* 0x00000024001c7c82 */ /* 0x000fe20008000000 */
[----:B------:R-:W-:Y:S01]  /*9f80*/  UMOV UR27, UR35 ;  /* 0x00000023001b7c82 */ /* 0x000fe20008000000 */
[----:B------:R-:W-:Y:S01]  /*9f90*/  UMOV UR7, 0x30000 ;  /* 0x0003000000077882 */ /* 0x000fe20000000000 */
[----:B------:R-:W-:Y:S01]  /*9fa0*/  UMOV UR17, UR33 ;  /* 0x0000002100117c82 */ /* 0x000fe20008000000 */
[----:B------:R-:W-:Y:S01]  /*9fb0*/  UMOV UR18, UR34 ;  /* 0x0000002200127c82 */ /* 0x000fe20008000000 */
[----:B------:R-:W-:Y:S01]  /*9fc0*/  UMOV UR20, UR36 ;  /* 0x0000002400147c82 */ /* 0x000fe20008000000 */
[----:B------:R-:W-:Y:S01]  /*9fd0*/  UMOV UR9, UR33 ;  /* 0x0000002100097c82 */ /* 0x000fe20008000000 */
[----:B------:R-:W-:Y:S01]  /*9fe0*/  UMOV UR11, UR19 ;  /* 0x00000013000b7c82 */ /* 0x000fe20008000000 */
[----:B------:R-:W-:Y:S01]  /*9ff0*/  UMOV UR12, UR36 ;  /* 0x00000024000c7c82 */ /* 0x000fe20008000000 */
[----:B------:R0:W-:Y:S01]  /*a000*/  UTMALDG.3D [UR24], [UR14], desc[UR22] ;  /* 0x000016180e0075b4 */ /* 0x0001e20008011000 */
[----:B------:R-:W-:Y:S01]  /*a010*/  UMOV UR10, UR26 ;  /* 0x0000001a000a7c82 */ /* 0x000fe20008000000 */
[----:B------:R-:W-:-:S02]  /*a020*/  LOP3.LUT R5, R5, R6, RZ, 0x3c, !PT ;  /* 0x0000000605057212 */ /* 0x000fc400078e3cff */
[----:B------:R-:W-:Y:S01]  /*a030*/  SEL R15, R15, RZ, P0 ;  /* 0x000000ff0f0f7207 */ /* 0x000fe20000000000 */
[----:B------:R0:W-:Y:S01]  /*a040*/  UTMALDG.3D.MULTICAST [UR16], [UR42], UR7, desc[UR22] ;  /* 0x000016102a0073b4 */ /* 0x0001e20008011807 */
[----:B------:R0:W-:Y:S02]  /*a050*/  UTMALDG.3D.MULTICAST [UR8], [UR42], UR7, desc[UR22] ;  /* 0x000016082a0073b4 */ /* 0x0001e40008011807 */
[----:B0-----:R-:W-:Y:S05]  /*a060*/  @P1 BRA `(.L_x_236) ;  /* 0xfffffffc00101947 */ /* 0x001fea000383ffff */
.L_x_233:
[----:B------:R-:W-:Y:S05]  /*a070*/  BSYNC B1 ;  /* 0x0000000000017941 */ /* 0x000fea0003800000 */
.L_x_232:
[----:B------:R-:W-:Y:S01]  /*a080*/  LOP3.LUT P1, RZ, R12, 0xff, RZ, 0xc0, !PT ;  /* 0x000000ff0cff7812 */ /* 0x000fe2000782c0ff */
[----:B------:R-:W-:Y:S01]  /*a090*/  ULDC.64 UR8, c[0x0][0x650] ;  /* 0x0001940000087ab9 */ /* 0x000fe20000000a00 */
[C---:B------:R-:W-:Y:S01]  /*a0a0*/  IADD3 R7, R11.reuse, R8, RZ ;  /* 0x000000080b077210 */ /* 0x040fe20007ffe0ff */
[----:B------:R-:W-:Y:S01]  /*a0b0*/  BSSY B1, `(.L_x_237) ;  /* 0x000006c000017945 */ /* 0x000fe20003800000 */
[----:B------:R-:W-:Y:S01]  /*a0c0*/  ISETP.GE.U32.AND P2, PT, R11, 0x3, PT ;  /* 0x000000030b00780c */ /* 0x000fe20003f46070 */
[----:B------:R-:W-:Y:S01]  /*a0d0*/  IMAD.MOV.U32 R20, RZ, RZ, -0x1 ;  /* 0xffffffffff147424 */ /* 0x000fe200078e00ff */
[----:B------:R-:W-:Y:S01]  /*a0e0*/  ISETP.GT.U32.AND P0, PT, R7, 0x2, PT ;  /* 0x000000020700780c */ /* 0x000fe20003f04070 */
[----:B------:R-:W-:Y:S01]  /*a0f0*/  IMAD.MOV.U32 R19, RZ, RZ, -0x1 ;  /* 0xffffffffff137424 */ /* 0x000fe200078e00ff */
[----:B------:R-:W-:Y:S02]  /*a100*/  PRMT R12, RZ, 0x7610, R12 ;  /* 0x00007610ff0c7816 */ /* 0x000fe4000000000c */
[----:B------:R-:W-:-:S03]  /*a110*/  ISETP.LT.U32.AND P0, PT, R11, 0x3, P0 ;  /* 0x000000030b00780c */ /* 0x000fc60000701070 */
[----:B------:R-:W0:Y:S01]  /*a120*/  @P1 S2R R5, SR_CgaCtaId ;  /* 0x0000000000051919 */ /* 0x000e220000008800 */
[----:B------:R-:W-:-:S04]  /*a130*/  @P1 MOV R4, 0x400 ;  /* 0x0000040000041802 */ /* 0x000fc80000000f00 */
[----:B0-----:R-:W-:Y:S01]  /*a140*/  @P1 LEA R6, R5, R4, 0x18 ;  /* 0x0000000405061211 */ /* 0x001fe200078ec0ff */
[----:B------:R-:W-:Y:S01]  /*a150*/  IMAD.WIDE.U32 R4, R7, -0x55555555, RZ ;  /* 0xaaaaaaab07047825 */ /* 0x000fe200078e00ff */
[----:B------:R-:W-:Y:S02]  /*a160*/  SEL R4, RZ, 0x1, !P0 ;  /* 0x00000001ff047807 */ /* 0x000fe40004000000 */
[----:B------:R0:W-:Y:S01]  /*a170*/  @P1 SYNCS.ARRIVE.TRANS64.A1T0 RZ, [R6+URZ+0x48], RZ ;  /* 0x000048ff06ff19a7 */ /* 0x0001e2000810003f */
[----:B------:R-:W-:Y:S02]  /*a180*/  IADD3 R16, P1, R16, UR38, RZ ;  /* 0x0000002610107c10 */ /* 0x000fe4000ff3e0ff */
[----:B------:R-:W-:Y:S02]  /*a190*/  LOP3.LUT R3, R3, R4, RZ, 0x3c, !PT ;  /* 0x0000000403037212 */ /* 0x000fe400078e3cff */
[----:B------:R-:W-:Y:S02]  /*a1a0*/  IADD3.X R17, R17, UR41, RZ, P1, !PT ;  /* 0x0000002911117c10 */ /* 0x000fe40008ffe4ff */
[----:B------:R-:W-:-:S02]  /*a1b0*/  ISETP.GE.U32.AND P0, PT, R16, UR8, PT ;  /* 0x0000000810007c0c */ /* 0x000fc4000bf06070 */
[----:B0-----:R-:W-:Y:S02]  /*a1c0*/  SHF.R.U32.HI R6, RZ, 0x1, R5 ;  /* 0x00000001ff067819 */ /* 0x001fe40000011605 */
[----:B------:R-:W-:Y:S02]  /*a1d0*/  ISETP.GE.U32.AND.EX P0, PT, R17, UR9, PT, P0 ;  /* 0x0000000911007c0c */ /* 0x000fe4000bf06100 */
[----:B------:R-:W-:Y:S01]  /*a1e0*/  @P2 LOP3.LUT R3, R3, 0x1, R6, 0x78, !PT ;  /* 0x0000000103032812 */ /* 0x000fe200078e7806 */
[----:B------:R-:W-:Y:S01]  /*a1f0*/  IMAD R8, R6, -0x3, R7 ;  /* 0xfffffffd06087824 */ /* 0x000fe200078e0207 */
[----:B------:R-:W-:Y:S01]  /*a200*/  PRMT R4, RZ, 0x7610, R4 ;  /* 0x00007610ff047816 */ /* 0x000fe20000000004 */
[----:B------:R-:W-:-:S08]  /*a210*/  IMAD.MOV.U32 R7, RZ, RZ, -0x1 ;  /* 0xffffffffff077424 */ /* 0x000fd000078e00ff */
[----:B------:R-:W-:Y:S05]  /*a220*/  @P0 BRA `(.L_x_238) ;  /* 0x0000000400500947 */ /* 0x000fea0003800000 */
[----:B------:R-:W0:Y:S01]  /*a230*/  S2R R19, SR_CTAID.X ;  /* 0x0000000000137919 */ /* 0x000e220000002500 */
[----:B------:R-:W-:Y:S01]  /*a240*/  ULDC.64 UR8, c[0x0][0x628] ;  /* 0x00018a0000087ab9 */ /* 0x000fe20000000a00 */
[----:B------:R-:W1:Y:S01]  /*a250*/  LDC R20, c[0x0][0x144] ;  /* 0x00005100ff147b82 */ /* 0x000e620000000800 */
[----:B------:R-:W-:Y:S01]  /*a260*/  ISETP.NE.U32.AND P0, PT, RZ, UR8, PT ;  /* 0x00000008ff007c0c */ /* 0x000fe2000bf05070 */
[----:B------:R-:W2:Y:S01]  /*a270*/  S2R R14, SR_CTAID.Y ;  /* 0x00000000000e7919 */ /* 0x000ea20000002600 */
[----:B------:R-:W-:Y:S01]  /*a280*/  ULDC UR10, c[0x0][0x630] ;  /* 0x00018c00000a7ab9 */ /* 0x000fe20000000800 */
[----:B------:R-:W-:Y:S01]  /*a290*/  ULDC UR11, c[0x0][0x150] ;  /* 0x00005400000b7ab9 */ /* 0x000fe20000000800 */
[----:B------:R-:W-:Y:S01]  /*a2a0*/  ISETP.NE.AND.EX P0, PT, RZ, UR9, PT, P0 ;  /* 0x00000009ff007c0c */ /* 0x000fe2000bf05300 */
[----:B------:R-:W-:Y:S02]  /*a2b0*/  IMAD.MOV.U32 R4, RZ, RZ, R16 ;  /* 0x000000ffff047224 */ /* 0x000fe400078e0010 */
[----:B------:R-:W-:Y:S01]  /*a2c0*/  IMAD.MOV.U32 R5, RZ, RZ, R17 ;  /* 0x000000ffff057224 */ /* 0x000fe200078e0011 */
[----:B0-----:R-:W-:-:S09]  /*a2d0*/  I2FP.F32.U32 R21, R19 ;  /* 0x0000001300157245 */ /* 0x001fd20000201000 */
[----:B------:R-:W-:Y:S05]  /*a2e0*/  @!P0 BRA `(.L_x_239) ;  /* 0x0000000000288947 */ /* 0x000fea0003800000 */
[----:B------:R-:W-:Y:S02]  /*a2f0*/  ULDC UR7, c[0x0][0x634] ;  /* 0x00018d0000077ab9 */ /* 0x000fe40000000800 */
[----:B------:R-:W-:-:S05]  /*a300*/  IADD3 R5, P0, R16, UR7, RZ ;  /* 0x0000000710057c10 */ /* 0x000fca000ff1e0ff */
[----:B------:R-:W-:-:S04]  /*a310*/  IMAD.X R15, RZ, RZ, R17, P0 ;  /* 0x000000ffff0f7224 */ /* 0x000fc800000e0611 */
[----:B------:R-:W-:-:S04]  /*a320*/  IMAD.WIDE.U32 R6, R15, UR8, RZ ;  /* 0x000000080f067c25 */ /* 0x000fc8000f8e00ff */
[----:B------:R-:W-:-:S04]  /*a330*/  IMAD.WIDE.U32 R6, P0, R5, UR9, R6 ;  /* 0x0000000905067c25 */ /* 0x000fc8000f800006 */
[----:B------:R-:W-:-:S04]  /*a340*/  IMAD.WIDE.U32 R4, R5, UR8, RZ ;  /* 0x0000000805047c25 */ /* 0x000fc8000f8e00ff */
[----:B------:R-:W-:Y:S01]  /*a350*/  IMAD.MOV.U32 R4, RZ, RZ, R7 ;  /* 0x000000ffff047224 */ /* 0x000fe200078e0007 */
[----:B------:R-:W-:Y:S01]  /*a360*/  IADD3 RZ, P1, R5, R6, RZ ;  /* 0x0000000605ff7210 */ /* 0x000fe20007f3e0ff */
[----:B------:R-:W-:-:S04]  /*a370*/  IMAD.X R5, RZ, RZ, RZ, P0 ;  /* 0x000000ffff057224 */ /* 0x000fc800000e06ff */
[----:B------:R-:W-:-:S08]  /*a380*/  IMAD.WIDE.U32.X R4, R15, UR9, R4, P1 ;  /* 0x000000090f047c25 */ /* 0x000fd000088e0404 */
.L_x_239:
[----:B------:R-:W-:Y:S01]  /*a390*/  FMUL R21, R21, UR11 ;  /* 0x0000000b15157c20 */ /* 0x000fe20008400000 */
[--C-:B------:R-:W-:Y:S01]  /*a3a0*/  SHF.R.U64 R15, R4, UR10, R5.reuse ;  /* 0x0000000a040f7c19 */ /* 0x100fe20008001205 */
[----:B------:R-:W-:Y:S01]  /*a3b0*/  ULDC.64 UR8, c[0x0][0x620] ;  /* 0x0001880000087ab9 */ /* 0x000fe20000000a00 */
[----:B------:R-:W-:Y:S01]  /*a3c0*/  SHF.R.U32.HI R4, RZ, UR10, R5 ;  /* 0x0000000aff047c19 */ /* 0x000fe20008011605 */
[----:B------:R-:W-:Y:S01]  /*a3d0*/  ULDC.64 UR10, c[0x0][0x640] ;  /* 0x00019000000a7ab9 */ /* 0x000fe20000000a00 */
[----:B------:R-:W-:Y:S01]  /*a3e0*/  IADD3 R5, P0, RZ, -R15, RZ ;  /* 0x8000000fff057210 */ /* 0x000fe20007f1e0ff */
[----:B------:R-:W0:Y:S01]  /*a3f0*/  F2I.U32.TRUNC.NTZ R21, R21 ;  /* 0x0000001500157305 */ /* 0x000e22000020f000 */
[----:B------:R-:W-:-:S03]  /*a400*/  ULDC UR7, c[0x0][0x618] ;  /* 0x0001860000077ab9 */ /* 0x000fc60000000800 */
[----:B------:R-:W-:Y:S01]  /*a410*/  IMAD.X R4, RZ, RZ, ~R4, P0 ;  /* 0x000000ffff047224 */ /* 0x000fe200000e0e04 */
[----:B------:R-:W-:-:S03]  /*a420*/  ISETP.NE.U32.AND P0, PT, RZ, UR10, PT ;  /* 0x0000000aff007c0c */ /* 0x000fc6000bf05070 */
[----:B------:R-:W-:Y:S01]  /*a430*/  IMAD R4, R4, UR8, RZ ;  /* 0x0000000804047c24 */ /* 0x000fe2000f8e02ff */
[----:B------:R-:W-:-:S03]  /*a440*/  ISETP.NE.AND.EX P0, PT, RZ, UR11, PT, P0 ;  /* 0x0000000bff007c0c */ /* 0x000fc6000bf05300 */
[C---:B------:R-:W-:Y:S02]  /*a450*/  IMAD R7, R5.reuse, UR9, R4 ;  /* 0x0000000905077c24 */ /* 0x040fe4000f8e0204 */
[----:B------:R-:W-:Y:S01]  /*a460*/  IMAD.WIDE.U32 R4, R5, UR8, R16 ;  /* 0x0000000805047c25 */ /* 0x000fe2000f8e0010 */
[----:B0-----:R-:W-:Y:S01]  /*a470*/  IADD3 R6, -R21, RZ, RZ ;  /* 0x000000ff15067210 */ /* 0x001fe20007ffe1ff */
[----:B------:R-:W-:Y:S01]  /*a480*/  ULDC UR8, c[0x0][0x154] ;  /* 0x0000550000087ab9 */ /* 0x000fe20000000800 */
[----:B------:R-:W0:Y:S01]  /*a490*/  LDC R21, c[0x0][0x148] ;  /* 0x00005200ff157b82 */ /* 0x000e220000000800 */
[----:B------:R-:W-:Y:S02]  /*a4a0*/  IMAD.IADD R5, R5, 0x1, R7 ;  /* 0x0000000105057824 */ /* 0x000fe400078e0207 */
[----:B-1----:R-:W-:Y:S01]  /*a4b0*/  IMAD R19, R20, R6, R19 ;  /* 0x0000000614137224 */ /* 0x002fe200078e0213 */
[----:B--2---:R-:W-:Y:S02]  /*a4c0*/  I2FP.F32.U32 R6, R14 ;  /* 0x0000000e00067245 */ /* 0x004fe40000201000 */
[----:B------:R-:W-:-:S02]  /*a4d0*/  SHF.R.U64 R20, R4, UR7, R5 ;  /* 0x0000000704147c19 */ /* 0x000fc40008001205 */
[----:B------:R-:W-:Y:S01]  /*a4e0*/  SHF.R.U32.HI R5, RZ, UR7, R5 ;  /* 0x00000007ff057c19 */ /* 0x000fe20008011605 */
[----:B------:R-:W-:Y:S01]  /*a4f0*/  FMUL R6, R6, UR8 ;  /* 0x0000000806067c20 */ /* 0x000fe20008400000 */
[----:B------:R-:W-:Y:S02]  /*a500*/  ULDC UR7, c[0x0][0x608] ;  /* 0x0001820000077ab9 */ /* 0x000fe40000000800 */
[--C-:B------:R-:W-:Y:S01]  /*a510*/  SHF.R.U64 R23, R20, UR7, R5.reuse ;  /* 0x0000000714177c19 */ /* 0x100fe20008001205 */
[----:B------:R1:W2:Y:S01]  /*a520*/  F2I.U32.TRUNC.NTZ R24, R6 ;  /* 0x0000000600187305 */ /* 0x0002a2000020f000 */
[----:B------:R-:W-:Y:S01]  /*a530*/  SHF.R.U32.HI R4, RZ, UR7, R5 ;  /* 0x00000007ff047c19 */ /* 0x000fe20008011605 */
[----:B------:R-:W-:-:S03]  /*a540*/  ULDC UR7, c[0x0][0x658] ;  /* 0x0001960000077ab9 */ /* 0x000fc60000000800 */
[--C-:B------:R-:W-:Y:S02]  /*a550*/  SHF.R.U64 R22, R23, UR7, R4.reuse ;  /* 0x0000000717167c19 */ /* 0x100fe40008001204 */
[----:B------:R-:W-:-:S03]  /*a560*/  SHF.R.U32.HI R25, RZ, UR7, R4 ;  /* 0x00000007ff197c19 */ /* 0x000fc60008011604 */
[----:B------:R-:W-:Y:S02]  /*a570*/  IMAD.MOV.U32 R4, RZ, RZ, R22 ;  /* 0x000000ffff047224 */ /* 0x000fe400078e0016 */
[----:B------:R-:W-:Y:S01]  /*a580*/  IMAD.MOV.U32 R5, RZ, RZ, R25 ;  /* 0x000000ffff057224 */ /* 0x000fe200078e0019 */
[----:B-1----:R-:W-:Y:S06]  /*a590*/  @!P0 BRA `(.L_x_240) ;  /* 0x0000000000288947 */ /* 0x002fec0003800000 */
        /* <DEDUP_REMOVED lines=10> */
.L_x_240:
[----:B------:R-:W-:Y:S01]  /*a640*/  ISETP.NE.AND P0, PT, R2, 0x1, PT ;  /* 0x000000010200780c */ /* 0x000fe20003f05270 */
[----:B------:R-:W-:Y:S01]  /*a650*/  ULDC UR7, c[0x0][0x648] ;  /* 0x0001920000077ab9 */ /* 0x000fe20000000800 */
[----:B------:R-:W-:Y:S01]  /*a660*/  LOP3.LUT R23, R23, UR6, RZ, 0xc0, !PT ;  /* 0x0000000617177c12 */ /* 0x000fe2000f8ec0ff */
[----:B--2---:R-:W-:Y:S01]  /*a670*/  IMAD.MOV R24, RZ, RZ, -R24 ;  /* 0x000000ffff187224 */ /* 0x004fe200078e0a18 */
[----:B------:R-:W-:Y:S01]  /*a680*/  SHF.R.U64 R4, R4, UR7, R5 ;  /* 0x0000000704047c19 */ /* 0x000fe20008001205 */
[----:B------:R-:W-:Y:S01]  /*a690*/  ULDC UR7, c[0x0][0x638] ;  /* 0x00018e0000077ab9 */ /* 0x000fe20000000800 */
[----:B------:R-:W-:Y:S01]  /*a6a0*/  LOP3.LUT R7, R20, UR4, RZ, 0xc0, !PT ;  /* 0x0000000414077c12 */ /* 0x000fe2000f8ec0ff */
[----:B------:R-:W-:Y:S02]  /*a6b0*/  ULDC UR8, c[0x0][0x610] ;  /* 0x0001840000087ab9 */ /* 0x000fe40000000800 */
[----:B------:R-:W-:Y:S02]  /*a6c0*/  IMAD.MOV R5, RZ, RZ, -R4 ;  /* 0x000000ffff057224 */ /* 0x000fe400078e0a04 */
[----:B------:R-:W-:-:S02]  /*a6d0*/  IMAD R4, R4, UR5, R23 ;  /* 0x0000000504047c24 */ /* 0x000fc4000f8e0217 */
[----:B0-----:R-:W-:Y:S02]  /*a6e0*/  @P0 IMAD R19, R21, R24, R14 ;  /* 0x0000001815130224 */ /* 0x001fe400078e020e */
[----:B------:R-:W-:Y:S01]  /*a6f0*/  IMAD R22, R5, UR7, R22 ;  /* 0x0000000705167c24 */ /* 0x000fe2000f8e0216 */
[----:B------:R-:W-:Y:S01]  /*a700*/  ULDC UR7, c[0x0][0x600] ;  /* 0x0001800000077ab9 */ /* 0x000fe20000000800 */
[----:B------:R-:W-:Y:S02]  /*a710*/  IMAD R20, R4, UR8, R19 ;  /* 0x0000000804147c24 */ /* 0x000fe4000f8e0213 */
[----:B------:R-:W-:Y:S01]  /*a720*/  IMAD R5, R22, UR7, R7 ;  /* 0x0000000716057c24 */ /* 0x000fe2000f8e0207 */
[----:B------:R-:W-:Y:S01]  /*a730*/  MOV R7, R15 ;  /* 0x0000000f00077202 */ /* 0x000fe20000000f00 */
[----:B------:R-:W-:-:S03]  /*a740*/  IMAD.MOV.U32 R4, RZ, RZ, 0x1 ;  /* 0x00000001ff047424 */ /* 0x000fc600078e00ff */
[----:B------:R-:W-:Y:S02]  /*a750*/  SEL R19, R5, R20, !P0 ;  /* 0x0000001405137207 */ /* 0x000fe40004000000 */
[----:B------:R-:W-:-:S07]  /*a760*/  SEL R20, R20, R5, !P0 ;  /* 0x0000000514147207 */ /* 0x000fce0004000000 */
.L_x_238:
[----:B------:R-:W-:Y:S05]  /*a770*/  BSYNC B1 ;  /* 0x0000000000017941 */ /* 0x000fea0003800000 */
.L_x_237:
[----:B------:R-:W-:-:S13]  /*a780*/  LOP3.LUT P0, RZ, R4, 0xff, RZ, 0xc0, !PT ;  /* 0x000000ff04ff7812 */ /* 0x000fda000780c0ff */
[----:B------:R-:W-:Y:S05]  /*a790*/  @P0 BRA `(.L_x_241) ;  /* 0xfffffff4000c0947 */ /* 0x000fea000383ffff */
[----:B------:R-:W-:Y:S05]  /*a7a0*/  BSYNC B0 ;  /* 0x0000000000007941 */ /* 0x000fea0003800000 */
.L_x_230:
[----:B------:R-:W-:-:S03]  /*a7b0*/  UMOV UR7, 0xffffffff ;  /* 0xffffffff00077882 */ /* 0x000fc60000000000 */
[----:B------:R-:W-:Y:S05]  /*a7c0*/  BRA.DIV UR7, `(.L_x_242) ;  /* 0x0000000207f07947 */ /* 0x000fea000b800000 */
[----:B------:R-:W-:-:S13]  /*a7d0*/  ELECT P6, URZ, PT ;  /* 0x00000000003f782f */ /* 0x000fda00038c0000 */
.L_x_255:
[----:B------:R-:W-:Y:S04]  /*a7e0*/  BSSY B0, `(.L_x_243) ;  /* 0x0000022000007945 */ /* 0x000fe80003800000 */
[----:B------:R-:W-:Y:S05]  /*a7f0*/  @!P6 BRA `(.L_x_244) ;  /* 0x000000000080e947 */ /* 0x000fea0003800000 */
[----:B------:R-:W-:-:S04]  /*a800*/  LOP3.LUT R18, R18, 0x2, RZ, 0xfc, !PT ;  /* 0x0000000212127812 */ /* 0x000fc800078efcff */
[----:B------:R-:W-:-:S13]  /*a810*/  ISETP.NE.AND P0, PT, R18, 0x3, PT ;  /* 0x000000031200780c */ /* 0x000fda0003f05270 */
[----:B------:R-:W-:Y:S05]  /*a820*/  @!P0 BRA `(.L_x_245) ;  /* 0x0000000000048947 */ /* 0x000fea0003800000 */
[----:B------:R-:W-:Y:S01]  /*a830*/  BPT.TRAP 0x1 ;  /* 0x000000040000795c */ /* 0x000fe20000300000 */
.L_x_245:
[----:B------:R-:W0:Y:S01]  /*a840*/  S2R R5, SR_CgaCtaId ;  /* 0x0000000000057919 */ /* 0x000e220000008800 */
[----:B------:R-:W-:Y:S02]  /*a850*/  MOV R0, 0x400 ;  /* 0x0000040000007802 */ /* 0x000fe40000000f00 */
[----:B------:R-:W-:Y:S02]  /*a860*/  SHF.L.U32 R2, R3, 0x1f, RZ ;  /* 0x0000001f03027819 */ /* 0x000fe400000006ff */
[----:B0-----:R-:W-:-:S05]  /*a870*/  LEA R5, R5, R0, 0x18 ;  /* 0x0000000005057211 */ /* 0x001fca00078ec0ff */
[----:B------:R-:W-:-:S04]  /*a880*/  VIADD R5, R5, 0x18 ;  /* 0x0000001805057836 */ /* 0x000fc80000000000 */
[C---:B------:R-:W-:Y:S02]  /*a890*/  IMAD R7, R8.reuse, 0x8, R5 ;  /* 0x0000000808077824 */ /* 0x040fe400078e0205 */
[----:B------:R-:W-:Y:S02]  /*a8a0*/  VIADD R8, R8, 0x1 ;  /* 0x0000000108087836 */ /* 0x000fe40000000000 */
[----:B------:R-:W0:Y:S03]  /*a8b0*/  SYNCS.PHASECHK.TRANS64.TRYWAIT P0, [R7+URZ], R2 ;  /* 0x00000002070075a7 */ /* 0x000e26000800017f */
[----:B------:R-:W-:-:S04]  /*a8c0*/  ISETP.NE.AND P1, PT, R8, 0x3, PT ;  /* 0x000000030800780c */ /* 0x000fc80003f25270 */
[----:B------:R-:W-:Y:S02]  /*a8d0*/  SEL R0, RZ, 0x1, P1 ;  /* 0x00000001ff007807 */ /* 0x000fe40000800000 */
[----:B------:R-:W-:Y:S02]  /*a8e0*/  SEL R8, R8, RZ, P1 ;  /* 0x000000ff08087207 */ /* 0x000fe40000800000 */
[----:B------:R-:W-:-:S03]  /*a8f0*/  LOP3.LUT R9, R3, R0, RZ, 0x3c, !PT ;  /* 0x0000000003097212 */ /* 0x000fc600078e3cff */
[----:B------:R-:W-:Y:S01]  /*a900*/  IMAD R4, R8, 0x8, R5 ;  /* 0x0000000808047824 */ /* 0x000fe200078e0205 */
[----:B------:R-:W-:Y:S01]  /*a910*/  SHF.L.U32 R3, R9, 0x1f, RZ ;  /* 0x0000001f09037819 */ /* 0x000fe200000006ff */
[----:B0-----:R-:W-:Y:S06]  /*a920*/  @!P0 BRA `(.L_x_246) ;  /* 0x0000000000b88947 */ /* 0x001fec0003800000 */
.L_x_256:
[----:B------:R-:W1:Y:S01]  /*a930*/  SYNCS.PHASECHK.TRANS64.TRYWAIT P0, [R4+URZ], R3 ;  /* 0x00000003040075a7 */ /* 0x000e62000800017f */
[----:B------:R-:W-:-:S05]  /*a940*/  VIADD R0, R8, 0x1 ;  /* 0x0000000108007836 */ /* 0x000fca0000000000 */
[----:B------:R-:W-:-:S04]  /*a950*/  ISETP.NE.AND P1, PT, R0, 0x3, PT ;  /* 0x000000030000780c */ /* 0x000fc80003f25270 */
[----:B0-----:R-:W-:Y:S02]  /*a960*/  SEL R2, RZ, 0x1, P1 ;  /* 0x00000001ff027807 */ /* 0x001fe40000800000 */
[----:B------:R-:W-:Y:S02]  /*a970*/  SEL R0, R0, RZ, P1 ;  /* 0x000000ff00007207 */ /* 0x000fe40000800000 */
[----:B------:R-:W-:Y:S01]  /*a980*/  LOP3.LUT R2, R9, R2, RZ, 0x3c, !PT ;  /* 0x0000000209027212 */ /* 0x000fe200078e3cff */
[----:B-1----:R-:W-:Y:S06]  /*a990*/  @!P0 BRA `(.L_x_247) ;  /* 0x0000000000b08947 */ /* 0x002fec0003800000 */
.L_x_257:
[----:B------:R-:W-:Y:S01]  /*a9a0*/  IMAD R5, R0, 0x8, R5 ;  /* 0x0000000800057824 */ /* 0x000fe200078e0205 */
[----:B------:R-:W-:-:S07]  /*a9b0*/  SHF.L.U32 R0, R2, 0x1f, RZ ;  /* 0x0000001f02007819 */ /* 0x000fce00000006ff */
.L_x_248:
[----:B-1----:R1:W2:Y:S02]  /*a9c0*/  SYNCS.PHASECHK.TRANS64.TRYWAIT P0, [R5+URZ], R0 ;  /* 0x00000000050075a7 */ /* 0x0022a4000800017f */
[----:B--2---:R-:W-:Y:S05]  /*a9d0*/  @!P0 NANOSLEEP.SYNCS 0x989680 ;  /* 0x009896800000895d */ /* 0x004fea0003900000 */
[----:B------:R-:W2:Y:S02]  /*a9e0*/  @!P0 SYNCS.PHASECHK.TRANS64 P0, [R5+URZ], R0 ;  /* 0x00000000050085a7 */ /* 0x000ea4000800007f */
[----:B--2---:R-:W-:Y:S05]  /*a9f0*/  @!P0 BRA `(.L_x_248) ;  /* 0xfffffffc00f08947 */ /* 0x004fea000383ffff */
.L_x_244:
[----:B------:R-:W-:Y:S05]  /*aa00*/  BSYNC B0 ;  /* 0x0000000000007941 */ /* 0x000fea0003800000 */
.L_x_243:
[----:B------:R-:W-:Y:S05]  /*aa10*/  EXIT ;  /* 0x000000000000794d */ /* 0x000fea0003800000 */
.L_x_21:
[----:B-1----:R1:W2:Y:S02]  /*aa20*/  SYNCS.PHASECHK.TRANS64.TRYWAIT P1, [R3+URZ], R0 ;  /* 0x00000000030075a7 */ /* 0x0022a4000802017f */
[----:B--2---:R-:W-:Y:S05]  /*aa30*/  @!P1 NANOSLEEP.SYNCS 0x989680 ;  /* 0x009896800000995d */ /* 0x004fea0003900000 */
[----:B------:R-:W2:Y:S02]  /*aa40*/  @!P1 SYNCS.PHASECHK.TRANS64 P1, [R3+URZ], R0 ;  /* 0x00000000030095a7 */ /* 0x000ea4000802007f */
[----:B--2---:R-:W-:Y:S05]  /*aa50*/  @!P1 BRA `(.L_x_21) ;  /* 0xfffffffc00f09947 */ /* 0x004fea000383ffff */
[----:B------:R-:W-:Y:S05]  /*aa60*/  BRA `(.L_x_20) ;  /* 0xffffff6c004c7947 */ /* 0x000fea000383ffff */
.L_x_26:
[----:B-1----:R1:W2:Y:S02]  /*aa70*/  SYNCS.PHASECHK.TRANS64.TRYWAIT P1, [R5+URZ], R4 ;  /* 0x00000004050075a7 */ /* 0x0022a4000802017f */
[----:B--2---:R-:W-:Y:S05]  /*aa80*/  @!P1 NANOSLEEP.SYNCS 0x989680 ;  /* 0x009896800000995d */ /* 0x004fea0003900000 */
[----:B------:R-:W2:Y:S02]  /*aa90*/  @!P1 SYNCS.PHASECHK.TRANS64 P1, [R5+URZ], R4 ;  /* 0x00000004050095a7 */ /* 0x000ea4000802007f */
[----:B--2---:R-:W-:Y:S05]  /*aaa0*/  @!P1 BRA `(.L_x_26) ;  /* 0xfffffffc00f09947 */ /* 0x004fea000383ffff */
[----:B------:R-:W-:Y:S05]  /*aab0*/  BRA `(.L_x_25) ;  /* 0xffffff74003c7947 */ /* 0x000fea000383ffff */
.L_x_231:
[----:B------:R-:W-:Y:S01]  /*aac0*/  BSSY B1, `(.L_x_249) ;  /* 0x0000006000017945 */ /* 0x000fe20003800000 */
[----:B------:R-:W-:-:S07]  /*aad0*/  IMAD.MOV.U32 R15, RZ, RZ, -0x1 ;  /* 0xffffffffff0f7424 */ /* 0x000fce00078e00ff */
[----:B------:R-:W-:Y:S05]  /*aae0*/  WARPSYNC.COLLECTIVE R15, `(.L_x_250) ;  /* 0x000000000f0c7348 */ /* 0x000fea0003c00000 */
[----:B------:R-:W-:Y:S02]  /*aaf0*/  ELECT P6, UR62, PT ;  /* 0x00000000003e782f */ /* 0x000fe400038c0000 */
[----:B------:R-:W-:Y:S01]  /*ab00*/  MOV R14, UR62 ;  /* 0x0000003e000e7c02 */ /* 0x000fe20008000f00 */
[----:B------:R-:W-:Y:S10]  /*ab10*/  ENDCOLLECTIVE ;  /* 0x000000000000791b */ /* 0x000ff40003800000 */
.L_x_250:
[----:B------:R-:W-:Y:S05]  /*ab20*/  BSYNC B1 ;  /* 0x0000000000017941 */ /* 0x000fea0003800000 */
.L_x_249:
[----:B------:R-:W-:Y:S05]  /*ab30*/  BRA `(.L_x_251) ;  /* 0xfffffff000307947 */ /* 0x000fea000383ffff */
.L_x_234:
[----:B0-----:R0:W1:Y:S02]  /*ab40*/  SYNCS.PHASECHK.TRANS64.TRYWAIT P0, [R21+URZ+0x18], R6 ;  /* 0x00001806150075a7 */ /* 0x001064000800017f */
[----:B-1----:R-:W-:Y:S05]  /*ab50*/  @!P0 NANOSLEEP.SYNCS 0x989680 ;  /* 0x009896800000895d */ /* 0x002fea0003900000 */
[----:B------:R-:W1:Y:S02]  /*ab60*/  @!P0 SYNCS.PHASECHK.TRANS64 P0, [R21+URZ+0x18], R6 ;  /* 0x00001806150085a7 */ /* 0x000e64000800007f */
[----:B-1----:R-:W-:Y:S05]  /*ab70*/  @!P0 BRA `(.L_x_234) ;  /* 0xfffffffc00f08947 */ /* 0x002fea000383ffff */
[----:B------:R-:W-:Y:S05]  /*ab80*/  BRA `(.L_x_252) ;  /* 0xfffffff0006c7947 */ /* 0x000fea000383ffff */
.L_x_242:
[----:B------:R-:W-:Y:S01]  /*ab90*/  BSSY B0, `(.L_x_253) ;  /* 0x0000006000007945 */ /* 0x000fe20003800000 */
[----:B------:R-:W-:-:S07]  /*aba0*/  IMAD.MOV.U32 R15, RZ, RZ, -0x1 ;  /* 0xffffffffff0f7424 */ /* 0x000fce00078e00ff */
[----:B------:R-:W-:Y:S05]  /*abb0*/  WARPSYNC.COLLECTIVE R15, `(.L_x_254) ;  /* 0x000000000f0c7348 */ /* 0x000fea0003c00000 */
[----:B------:R-:W-:Y:S02]  /*abc0*/  ELECT P6, UR62, PT ;  /* 0x00000000003e782f */ /* 0x000fe400038c0000 */
[----:B------:R-:W-:Y:S01]  /*abd0*/  MOV R14, UR62 ;  /* 0x0000003e000e7c02 */ /* 0x000fe20008000f00 */
[----:B------:R-:W-:Y:S10]  /*abe0*/  ENDCOLLECTIVE ;  /* 0x000000000000791b */ /* 0x000ff40003800000 */
.L_x_254:
[----:B------:R-:W-:Y:S05]  /*abf0*/  BSYNC B0 ;  /* 0x0000000000007941 */ /* 0x000fea0003800000 */
.L_x_253:
[----:B------:R-:W-:Y:S05]  /*ac00*/  BRA `(.L_x_255) ;  /* 0xfffffff800f47947 */ /* 0x000fea000383ffff */
.L_x_246:
[----:B0-----:R0:W1:Y:S02]  /*ac10*/  SYNCS.PHASECHK.TRANS64.TRYWAIT P0, [R7+URZ], R2 ;  /* 0x00000002070075a7 */ /* 0x001064000800017f */
[----:B-1----:R-:W-:Y:S05]  /*ac20*/  @!P0 NANOSLEEP.SYNCS 0x989680 ;  /* 0x009896800000895d */ /* 0x002fea0003900000 */
[----:B------:R-:W1:Y:S02]  /*ac30*/  @!P0 SYNCS.PHASECHK.TRANS64 P0, [R7+URZ], R2 ;  /* 0x00000002070085a7 */ /* 0x000e64000800007f */
[----:B-1----:R-:W-:Y:S05]  /*ac40*/  @!P0 BRA `(.L_x_246) ;  /* 0xfffffffc00f08947 */ /* 0x002fea000383ffff */
[----:B------:R-:W-:Y:S05]  /*ac50*/  BRA `(.L_x_256) ;  /* 0xfffffffc00347947 */ /* 0x000fea000383ffff */
.L_x_247:
[----:B0-----:R0:W1:Y:S02]  /*ac60*/  SYNCS.PHASECHK.TRANS64.TRYWAIT P0, [R4+URZ], R3 ;  /* 0x00000003040075a7 */ /* 0x001064000800017f */
[----:B-1----:R-:W-:Y:S05]  /*ac70*/  @!P0 NANOSLEEP.SYNCS 0x989680 ;  /* 0x009896800000895d */ /* 0x002fea0003900000 */
[----:B------:R-:W1:Y:S02]  /*ac80*/  @!P0 SYNCS.PHASECHK.TRANS64 P0, [R4+URZ], R3 ;  /* 0x00000003040085a7 */ /* 0x000e64000800007f */
[----:B-1----:R-:W-:Y:S05]  /*ac90*/  @!P0 BRA `(.L_x_247) ;  /* 0xfffffffc00f08947 */ /* 0x002fea000383ffff */
[----:B------:R-:W-:Y:S05]  /*aca0*/  BRA `(.L_x_257) ;  /* 0xfffffffc003c7947 */ /* 0x000fea000383ffff */
.L_x_258:
[----:B------:R-:W-:-:S00]  /*acb0*/  BRA `(.L_x_258) ;  /* 0xfffffffc00fc7947 */ /* 0x000fc0000383ffff */
[----:B------:R-:W-:-:S00]  /*acc0*/  NOP ;  /* 0x0000000000007918 */ /* 0x000fc00000000000 */
        /* <DEDUP_REMOVED lines=11> */
.L_x_259:


//--------------------- .nv.global.init           --------------------------
	.section	.nv.global.init,"aw",@progbits
.nv.global.init:
	.type		$str$22,@object
	.size		$str$22,($str$23 - $str$22)
$str$22:
        /*0000*/ 	.byte	0x6b, 0x5f, 0x74, 0x69, 0x6c, 0x65, 0x5f, 0x63, 0x6f, 0x75, 0x6e, 0x74, 0x20, 0x3e, 0x3d, 0x20
        /*0010*/ 	.byte	0x31, 0x00
	.type		$str$23,@object
	.size		$str$23,(__unnamed_1 - $str$23)
$str$23:
        /*0012*/ 	.byte	0x2f, 0x74, 0x6d, 0x70, 0x2f, 0x63, 0x75, 0x74, 0x6c, 0x61, 0x73, 0x73, 0x5f, 0x73, 0x77, 0x65
        /*0022*/ 	.byte	0x65, 0x70, 0x5f, 0x73, 0x72, 0x63, 0x2f, 0x69, 0x6e, 0x63, 0x6c, 0x75, 0x64, 0x65, 0x2f, 0x63
        /*0032*/ 	.byte	0x75, 0x74, 0x6c, 0x61, 0x73, 0x73, 0x2f, 0x67, 0x65, 0x6d, 0x6d, 0x2f, 0x63, 0x6f, 0x6c, 0x6c
        /*0042*/ 	.byte	0x65, 0x63, 0x74, 0x69, 0x76, 0x65, 0x2f, 0x73, 0x6d, 0x39, 0x30, 0x5f, 0x6d, 0x6d, 0x61, 0x5f
        /*0052*/ 	.byte	0x74, 0x6d, 0x61, 0x5f, 0x67, 0x6d, 0x6d, 0x61, 0x5f, 0x73, 0x73, 0x5f, 0x77, 0x61, 0x72, 0x70
        /*0062*/ 	.byte	0x73, 0x70, 0x65, 0x63, 0x69, 0x61, 0x6c, 0x69, 0x7a, 0x65, 0x64, 0x2e, 0x68, 0x70, 0x70, 0x00
	.type		__unnamed_1,@object
	.size		__unnamed_1,(.L_0 - __unnamed_1)
__unnamed_1:
        /*0072*/ 	.byte	0x76, 0x6f, 0x69, 0x64, 0x20, 0x63, 0x75, 0x74, 0x6c, 0x61, 0x73, 0x73, 0x3a, 0x3a, 0x67, 0x65
        /* <DEDUP_REMOVED lines=180> */
        /*0bc2*/ 	.byte	0x75, 0x74, 0x65, 0x3a, 0x3a, 0x69, 0x64, 0x65, 0x6e, 0x74, 0x69, 0x74, 0x79, 0x5d, 0x00
.L_0:


//--------------------- .nv.shared._ZN7cutlass13device_kernelINS_4gemm6kernel13GemmUniversalIN4cute5tupleIJiiiiEEENS1_10collective13CollectiveMmaINS1_34MainloopSm90TmaGmmaWarpSpecializedILi3ENS5_IJNS4_1CILi2EEENSA_ILi1EEESC_EEENS1_35KernelTmaWarpSpecializedCooperativeEEENS5_IJNSA_ILi192EEENSA_ILi96EEENSA_ILi128EEEEEENS_10bfloat16_tENS5_IJlSC_lEEESK_SL_NS4_8TiledMMAINS4_8MMA_AtomIJNS4_4SM904GMMA27MMA_64x96x16_F32BF16BF16_SSILNSP_5MajorE0ELSR_0ELNSP_7ScaleInE1ELSS_1EEEEEENS4_6LayoutISD_NS5_IJSC_NSA_ILi0EEESW_EEEEENS5_IJNS4_10UnderscoreESZ_SZ_EEEEENS4_13SM90_TMA_LOADENS4_14ComposedLayoutINS4_7SwizzleILi3ELi4ELi3EEENS4_18smem_ptr_flag_bitsILi16EEENSV_INS5_IJNSA_ILi8EEENSA_ILi64EEEEEENS5_IJS19_SC_EEEEEEEvNS4_8identityENS4_23SM90_TMA_LOAD_MULTICASTES1D_vS1E_EENS_8epilogue10collective6detail29Sm90TmaWarpSpecializedAdapterINS1I_15DefaultEpilogueISK_SL_SL_NS1H_6thread17LinearCombinationISK_Li1EffLNS1M_9ScaleType4KindE0ELNS_15FloatRoundStyleE2ESK_EENS1_15EpilogueDefaultEEEEEvvEEEEvNT_6ParamsE --------------------------
	.section	.nv.shared._ZN7cutlass13device_kernelINS_4gemm6kernel13GemmUniversalIN4cute5tupleIJiiiiEEENS1_10collective13CollectiveMmaINS1_34MainloopSm90TmaGmmaWarpSpecializedILi3ENS5_IJNS4_1CILi2EEENSA_ILi1EEESC_EEENS1_35KernelTmaWarpSpecializedCooperativeEEENS5_IJNSA_ILi192EEENSA_ILi96EEENSA_ILi128EEEEEENS_10bfloat16_tENS5_IJlSC_lEEESK_SL_NS4_8TiledMMAINS4_8MMA_AtomIJNS4_4SM904GMMA27MMA_64x96x16_F32BF16BF16_SSILNSP_5MajorE0ELSR_0ELNSP_7ScaleInE1ELSS_1EEEEEENS4_6LayoutISD_NS5_IJSC_NSA_ILi0EEESW_EEEEENS5_IJNS4_10UnderscoreESZ_SZ_EEEEENS4_13SM90_TMA_LOADENS4_14ComposedLayoutINS4_7SwizzleILi3ELi4ELi3EEENS4_18smem_ptr_flag_bitsILi16EEENSV_INS5_IJNSA_ILi8EEENSA_ILi64EEEEEENS5_IJS19_SC_EEEEEEEvNS4_8identityENS4_23SM90_TMA_LOAD_MULTICASTES1D_vS1E_EENS_8epilogue10collective6detail29Sm90TmaWarpSpecializedAdapterINS1I_15DefaultEpilogueISK_SL_SL_NS1H_6thread17LinearCombinationISK_Li1EffLNS1M_9ScaleType4KindE0ELNS_15FloatRoundStyleE2ESK_EENS1_15EpilogueDefaultEEEEEvvEEEEvNT_6ParamsE,"aw",@nobits
	.sectionflags	@""
	.align	16
	.zero		1024


//--------------------- .nv.shared.reserved.0     --------------------------
	.section	.nv.shared.reserved.0,"aw",@nobits
	.weak		__nv_reservedSMEM_offset_0_alias
	.size		__nv_reservedSMEM_offset_0_alias, 0, 0
	.other		__nv_reservedSMEM_offset_0_alias,@"STO_CUDA_RESERVED_SHARED STV_DEFAULT"
__nv_reservedSMEM_offset_0_alias:
	.zero		0


//--------------------- .nv.global                --------------------------
	.section	.nv.global,"aw",@nobits
.nv.global:
	.type		_ZN39_INTERNAL_0ce0c3de_4_k_cu_14908b16_43624cute1_E,@object
	.size		_ZN39_INTERNAL_0ce0c3de_4_k_cu_14908b16_43624cute1_E,(_ZN39_INTERNAL_0ce0c3de_4_k_cu_14908b16_43624cuda3std3__45__cpo6cbeginE - _ZN39_INTERNAL_0ce0c3de_4_k_cu_14908b16_43624cute1_E)
_ZN39_INTERNAL_0ce0c3de_4_k_cu_14908b16_43624cute1_E:
	.zero		1
	.type		_ZN39_INTERNAL_0ce0c3de_4_k_cu_14908b16_43624cuda3std3__45__cpo6cbeginE,@object
	.size		_ZN39_INTERNAL_0ce0c3de_4_k_cu_14908b16_43624cuda3std3__45__cpo6cbeginE,(_ZN39_INTERNAL_0ce0c3de_4_k_cu_14908b16_43624cuda3std3__48in_placeE - _ZN39_INTERNAL_0ce0c3de_4_k_cu_14908b16_43624cuda3std3__45__cpo6cbeginE)
_ZN39_INTERNAL_0ce0c3de_4_k_cu_14908b16_43624cuda3std3__45__cpo6cbeginE:
	.zero		1
	.type		_ZN39_INTERNAL_0ce0c3de_4_k_cu_14908b16_43624cuda3std3__48in_placeE,@object
	.size		_ZN39_INTERNAL_0ce0c3de_4_k_cu_14908b16_43624cuda3std3__48in_placeE,(_ZN39_INTERNAL_0ce0c3de_4_k_cu_14908b16_43624cuda3std6ranges3__45__cpo9iter_moveE - _ZN39_INTERNAL_0ce0c3de_4_k_cu_14908b16_43624cuda3std3__48in_placeE)
_ZN39_INTERNAL_0ce0c3de_4_k_cu_14908b16_43624cuda3std3__48in_placeE:
	.zero		1
	.type		_ZN39_INTERNAL_0ce0c3de_4_k_cu_14908b16_43624cuda3std6ranges3__45__cpo9iter_moveE,@object
	.size		_ZN39_INTERNAL_0ce0c3de_4_k_cu_14908b16_43624cuda3std6ranges3__45__cpo9iter_moveE,(_ZN39_INTERNAL_0ce0c3de_4_k_cu_14908b16_43624cuda3std3__45__cpo5beginE - _ZN39_INTERNAL_0ce0c3de_4_k_cu_14908b16_43624cuda3std6ranges3__45__cpo9iter_moveE)
_ZN39_INTERNAL_0ce0c3de_4_k_cu_14908b16_43624cuda3std6ranges3__45__cpo9iter_moveE:
	.zero		1
	.type		_ZN39_INTERNAL_0ce0c3de_4_k_cu_14908b16_43624cuda3std3__45__cpo5beginE,@object
	.size		_ZN39_INTERNAL_0ce0c3de_4_k_cu_14908b16_43624cuda3std3__45__cpo5beginE,(_ZN39_INTERNAL_0ce0c3de_4_k_cu_14908b16_43624cuda3std3__441_GLOBAL__N__0ce0c3de_4_k_cu_14908b16_43626ignoreE - _ZN39_INTERNAL_0ce0c3de_4_k_cu_14908b16_43624cuda3std3__45__cpo5beginE)
_ZN39_INTERNAL_0ce0c3de_4_k_cu_14908b16_43624cuda3std3__45__cpo5beginE:
	.zero		1
	.type		_ZN39_INTERNAL_0ce0c3de_4_k_cu_14908b16_43624cuda3std3__441_GLOBAL__N__0ce0c3de_4_k_cu_14908b16_43626ignoreE,@object
	.size		_ZN39_INTERNAL_0ce0c3de_4_k_cu_14908b16_43624cuda3std3__441_GLOBAL__N__0ce0c3de_4_k_cu_14908b16_43626ignoreE,(_ZN39_INTERNAL_0ce0c3de_4_k_cu_14908b16_43624cute7productE - _ZN39_INTERNAL_0ce0c3de_4_k_cu_14908b16_43624cuda3std3__441_GLOBAL__N__0ce0c3de_4_k_cu_14908b16_43626ignoreE)
_ZN39_INTERNAL_0ce0c3de_4_k_cu_14908b16_43624cuda3std3__441_GLOBAL__N__0ce0c3de_4_k_cu_14908b16_43626ignoreE:
	.zero		1
	.type		_ZN39_INTERNAL_0ce0c3de_4_k_cu_14908b16_43624cute7productE,@object
	.size		_ZN39_INTERNAL_0ce0c3de_4_k_cu_14908b16_43624cute7productE,(_ZN39_INTERNAL_0ce0c3de_4_k_cu_14908b16_43624cuda3std3__45__cpo3endE - _ZN39_INTERNAL_0ce0c3de_4_k_cu_14908b16_43624cute7productE)
_ZN39_INTERNAL_0ce0c3de_4_k_cu_14908b16_43624cute7productE:
	.zero		1
	.type		_ZN39_INTERNAL_0ce0c3de_4_k_cu_14908b16_43624cuda3std3__45__cpo3endE,@object
	.size		_ZN39_INTERNAL_0ce0c3de_4_k_cu_14908b16_43624cuda3std3__45__cpo3endE,(_ZN39_INTERNAL_0ce0c3de_4_k_cu_14908b16_43624cuda3std3__419piecewise_constructE - _ZN39_INTERNAL_0ce0c3de_4_k_cu_14908b16_43624cuda3std3__45__cpo3endE)
_ZN39_INTERNAL_0ce0c3de_4_k_cu_14908b16_43624cuda3std3__45__cpo3endE:
	.zero		1
	.type		_ZN39_INTERNAL_0ce0c3de_4_k_cu_14908b16_43624cuda3std3__419piecewise_constructE,@object
	.size		_ZN39_INTERNAL_0ce0c3de_4_k_cu_14908b16_43624cuda3std3__419piecewise_constructE,(_ZN39_INTERNAL_0ce0c3de_4_k_cu_14908b16_43624cuda3std3__45__cpo4cendE - _ZN39_INTERNAL_0ce0c3de_4_k_cu_14908b16_43624cuda3std3__419piecewise_constructE)
_ZN39_INTERNAL_0ce0c3de_4_k_cu_14908b16_43624cuda3std3__419piecewise_constructE:
	.zero		1
	.type		_ZN39_INTERNAL_0ce0c3de_4_k_cu_14908b16_43624cuda3std3__45__cpo4cendE,@object
	.size		_ZN39_INTERNAL_0ce0c3de_4_k_cu_14908b16_43624cuda3std3__45__cpo4cendE,(_ZN39_INTERNAL_0ce0c3de_4_k_cu_14908b16_43624cuda3std6ranges3__45__cpo4swapE - _ZN39_INTERNAL_0ce0c3de_4_k_cu_14908b16_43624cuda3std3__45__cpo4cendE)
_ZN39_INTERNAL_0ce0c3de_4_k_cu_14908b16_43624cuda3std3__45__cpo4cendE:
	.zero		1
	.type		_ZN39_INTERNAL_0ce0c3de_4_k_cu_14908b16_43624cuda3std6ranges3__45__cpo4swapE,@object
	.size		_ZN39_INTERNAL_0ce0c3de_4_k_cu_14908b16_43624cuda3std6ranges3__45__cpo4swapE,(.L_8 - _ZN39_INTERNAL_0ce0c3de_4_k_cu_14908b16_43624cuda3std6ranges3__45__cpo4swapE)
_ZN39_INTERNAL_0ce0c3de_4_k_cu_14908b16_43624cuda3std6ranges3__45__cpo4swapE:
	.zero		1
.L_8:


//--------------------- .nv.constant0._ZN7cutlass13device_kernelINS_4gemm6kernel13GemmUniversalIN4cute5tupleIJiiiiEEENS1_10collective13CollectiveMmaINS1_34MainloopSm90TmaGmmaWarpSpecializedILi3ENS5_IJNS4_1CILi2EEENSA_ILi1EEESC_EEENS1_35KernelTmaWarpSpecializedCooperativeEEENS5_IJNSA_ILi192EEENSA_ILi96EEENSA_ILi128EEEEEENS_10bfloat16_tENS5_IJlSC_lEEESK_SL_NS4_8TiledMMAINS4_8MMA_AtomIJNS4_4SM904GMMA27MMA_64x96x16_F32BF16BF16_SSILNSP_5MajorE0ELSR_0ELNSP_7ScaleInE1ELSS_1EEEEEENS4_6LayoutISD_NS5_IJSC_NSA_ILi0EEESW_EEEEENS5_IJNS4_10UnderscoreESZ_SZ_EEEEENS4_13SM90_TMA_LOADENS4_14ComposedLayoutINS4_7SwizzleILi3ELi4ELi3EEENS4_18smem_ptr_flag_bitsILi16EEENSV_INS5_IJNSA_ILi8EEENSA_ILi64EEEEEENS5_IJS19_SC_EEEEEEEvNS4_8identityENS4_23SM90_TMA_LOAD_MULTICASTES1D_vS1E_EENS_8epilogue10collective6detail29Sm90TmaWarpSpecializedAdapterINS1I_15DefaultEpilogueISK_SL_SL_NS1H_6thread17LinearCombinationISK_Li1EffLNS1M_9ScaleType4KindE0ELNS_15FloatRoundStyleE2ESK_EENS1_15EpilogueDefaultEEEEEvvEEEEvNT_6ParamsE --------------------------
	.section	.nv.constant0._ZN7cutlass13device_kernelINS_4gemm6kernel13GemmUniversalIN4cute5tupleIJiiiiEEENS1_10collective13CollectiveMmaINS1_34MainloopSm90TmaGmmaWarpSpecializedILi3ENS5_IJNS4_1CILi2EEENSA_ILi1EEESC_EEENS1_35KernelTmaWarpSpecializedCooperativeEEENS5_IJNSA_ILi192EEENSA_ILi96EEENSA_ILi128EEEEEENS_10bfloat16_tENS5_IJlSC_lEEESK_SL_NS4_8TiledMMAINS4_8MMA_AtomIJNS4_4SM904GMMA27MMA_64x96x16_F32BF16BF16_SSILNSP_5MajorE0ELSR_0ELNSP_7ScaleInE1ELSS_1EEEEEENS4_6LayoutISD_NS5_IJSC_NSA_ILi0EEESW_EEEEENS5_IJNS4_10UnderscoreESZ_SZ_EEEEENS4_13SM90_TMA_LOADENS4_14ComposedLayoutINS4_7SwizzleILi3ELi4ELi3EEENS4_18smem_ptr_flag_bitsILi16EEENSV_INS5_IJNSA_ILi8EEENSA_ILi64EEEEEENS5_IJS19_SC_EEEEEEEvNS4_8identityENS4_23SM90_TMA_LOAD_MULTICASTES1D_vS1E_EENS_8epilogue10collective6detail29Sm90TmaWarpSpecializedAdapterINS1I_15DefaultEpilogueISK_SL_SL_NS1H_6thread17LinearCombinationISK_Li1EffLNS1M_9ScaleType4KindE0ELNS_15FloatRoundStyleE2ESK_EENS1_15EpilogueDefaultEEEEEvvEEEEvNT_6ParamsE,"a",@progbits
	.sectionflags	@""
	.align	4
.nv.constant0._ZN7cutlass13device_kernelINS_4gemm6kernel13GemmUniversalIN4cute5tupleIJiiiiEEENS1_10collective13CollectiveMmaINS1_34MainloopSm90TmaGmmaWarpSpecializedILi3ENS5_IJNS4_1CILi2EEENSA_ILi1EEESC_EEENS1_35KernelTmaWarpSpecializedCooperativeEEENS5_IJNSA_ILi192EEENSA_ILi96EEENSA_ILi128EEEEEENS_10bfloat16_tENS5_IJlSC_lEEESK_SL_NS4_8TiledMMAINS4_8MMA_AtomIJNS4_4SM904GMMA27MMA_64x96x16_F32BF16BF16_SSILNSP_5MajorE0ELSR_0ELNSP_7ScaleInE1ELSS_1EEEEEENS4_6LayoutISD_NS5_IJSC_NSA_ILi0EEESW_EEEEENS5_IJNS4_10UnderscoreESZ_SZ_EEEEENS4_13SM90_TMA_LOADENS4_14ComposedLayoutINS4_7SwizzleILi3ELi4ELi3EEENS4_18smem_ptr_flag_bitsILi16EEENSV_INS5_IJNSA_ILi8EEENSA_ILi64EEEEEENS5_IJS19_SC_EEEEEEEvNS4_8identityENS4_23SM90_TMA_LOAD_MULTICASTES1D_vS1E_EENS_8epilogue10collective6detail29Sm90TmaWarpSpecializedAdapterINS1I_15DefaultEpilogueISK_SL_SL_NS1H_6thread17LinearCombinationISK_Li1EffLNS1M_9ScaleType4KindE0ELNS_15FloatRoundStyleE2ESK_EENS1_15EpilogueDefaultEEEEEvvEEEEvNT_6ParamsE:
	.zero		1664


//--------------------- SYMBOLS --------------------------

	.type		.nv.reservedSmem.offset0,@object
	.size		.nv.reservedSmem.offset0,0x4
	.type		__assertfail,@function
